//
// Generated by NVIDIA NVVM Compiler
//
// Compiler Build ID: CL-36424714
// Cuda compilation tools, release 13.0, V13.0.88
// Based on NVVM 20.0.0
//

.version 9.0
.target sm_100
.address_size 64

	// .globl	_Z14gpuYoloLayerV3PKfPfjjjj

.visible .entry _Z14gpuYoloLayerV3PKfPfjjjj(
	.param .u64 .ptr .align 1 _Z14gpuYoloLayerV3PKfPfjjjj_param_0,
	.param .u64 .ptr .align 1 _Z14gpuYoloLayerV3PKfPfjjjj_param_1,
	.param .u32 _Z14gpuYoloLayerV3PKfPfjjjj_param_2,
	.param .u32 _Z14gpuYoloLayerV3PKfPfjjjj_param_3,
	.param .u32 _Z14gpuYoloLayerV3PKfPfjjjj_param_4,
	.param .u32 _Z14gpuYoloLayerV3PKfPfjjjj_param_5
)
{
	.reg .pred 	%p<15>;
	.reg .b32 	%r<104>;
	.reg .b32 	%f<97>;
	.reg .b64 	%rd<65>;

	ld.param.u64 	%rd3, [_Z14gpuYoloLayerV3PKfPfjjjj_param_0];
	ld.param.u64 	%rd4, [_Z14gpuYoloLayerV3PKfPfjjjj_param_1];
	ld.param.u32 	%r47, [_Z14gpuYoloLayerV3PKfPfjjjj_param_2];
	ld.param.u32 	%r45, [_Z14gpuYoloLayerV3PKfPfjjjj_param_3];
	ld.param.u32 	%r46, [_Z14gpuYoloLayerV3PKfPfjjjj_param_4];
	ld.param.u32 	%r48, [_Z14gpuYoloLayerV3PKfPfjjjj_param_5];
	cvta.to.global.u64 	%rd1, %rd4;
	cvta.to.global.u64 	%rd2, %rd3;
	mov.u32 	%r49, %ctaid.x;
	mov.u32 	%r50, %ntid.x;
	mov.u32 	%r51, %tid.x;
	mad.lo.s32 	%r1, %r49, %r50, %r51;
	mov.u32 	%r52, %ctaid.y;
	mov.u32 	%r53, %ntid.y;
	mov.u32 	%r54, %tid.y;
	mad.lo.s32 	%r55, %r52, %r53, %r54;
	mov.u32 	%r56, %ctaid.z;
	mov.u32 	%r57, %ntid.z;
	mov.u32 	%r58, %tid.z;
	mad.lo.s32 	%r3, %r56, %r57, %r58;
	setp.ge.u32 	%p1, %r1, %r45;
	setp.ge.u32 	%p2, %r55, %r47;
	or.pred  	%p3, %p1, %p2;
	setp.ge.u32 	%p4, %r3, %r48;
	or.pred  	%p5, %p3, %p4;
	@%p5 bra 	$L__BB0_13;
	mul.lo.s32 	%r4, %r45, %r47;
	mad.lo.s32 	%r5, %r45, %r55, %r1;
	add.s32 	%r59, %r46, 5;
	mul.lo.s32 	%r6, %r59, %r3;
	mad.lo.s32 	%r60, %r6, %r4, %r5;
	mul.wide.u32 	%rd5, %r60, 4;
	add.s64 	%rd6, %rd2, %rd5;
	ld.global.f32 	%f1, [%rd6];
	mul.f32 	%f2, %f1, 0fBFB8AA3B;
	ex2.approx.f32 	%f3, %f2;
	add.f32 	%f4, %f3, 0f3F800000;
	rcp.rn.f32 	%f5, %f4;
	add.s64 	%rd7, %rd1, %rd5;
	st.global.f32 	[%rd7], %f5;
	add.s32 	%r61, %r60, %r4;
	mul.wide.u32 	%rd8, %r61, 4;
	add.s64 	%rd9, %rd2, %rd8;
	ld.global.f32 	%f6, [%rd9];
	mul.f32 	%f7, %f6, 0fBFB8AA3B;
	ex2.approx.f32 	%f8, %f7;
	add.f32 	%f9, %f8, 0f3F800000;
	rcp.rn.f32 	%f10, %f9;
	add.s64 	%rd10, %rd1, %rd8;
	st.global.f32 	[%rd10], %f10;
	add.s32 	%r62, %r61, %r4;
	mul.wide.u32 	%rd11, %r62, 4;
	add.s64 	%rd12, %rd2, %rd11;
	ld.global.f32 	%f11, [%rd12];
	mul.f32 	%f12, %f11, 0f3FB8AA3B;
	ex2.approx.f32 	%f13, %f12;
	add.s64 	%rd13, %rd1, %rd11;
	st.global.f32 	[%rd13], %f13;
	add.s32 	%r63, %r62, %r4;
	mul.wide.u32 	%rd14, %r63, 4;
	add.s64 	%rd15, %rd2, %rd14;
	ld.global.f32 	%f14, [%rd15];
	mul.f32 	%f15, %f14, 0f3FB8AA3B;
	ex2.approx.f32 	%f16, %f15;
	add.s64 	%rd16, %rd1, %rd14;
	st.global.f32 	[%rd16], %f16;
	add.s32 	%r64, %r63, %r4;
	mul.wide.u32 	%rd17, %r64, 4;
	add.s64 	%rd18, %rd2, %rd17;
	ld.global.f32 	%f17, [%rd18];
	mul.f32 	%f18, %f17, 0fBFB8AA3B;
	ex2.approx.f32 	%f19, %f18;
	add.f32 	%f20, %f19, 0f3F800000;
	rcp.rn.f32 	%f21, %f20;
	add.s64 	%rd19, %rd1, %rd17;
	st.global.f32 	[%rd19], %f21;
	setp.eq.s32 	%p6, %r46, 0;
	@%p6 bra 	$L__BB0_13;
	add.s32 	%r7, %r6, 5;
	and.b32  	%r8, %r46, 7;
	setp.lt.u32 	%p7, %r46, 8;
	mov.b32 	%r102, 0;
	@%p7 bra 	$L__BB0_5;
	and.b32  	%r102, %r46, -8;
	neg.s32 	%r100, %r102;
	add.s32 	%r66, %r6, 6;
	mad.lo.s32 	%r67, %r47, %r66, %r55;
	mad.lo.s32 	%r99, %r45, %r67, %r1;
	shl.b32 	%r12, %r4, 3;
	add.s32 	%r68, %r6, 7;
	mad.lo.s32 	%r69, %r47, %r68, %r55;
	mad.lo.s32 	%r98, %r45, %r69, %r1;
	add.s32 	%r70, %r6, 8;
	mad.lo.s32 	%r71, %r47, %r70, %r55;
	mad.lo.s32 	%r97, %r45, %r71, %r1;
	add.s32 	%r72, %r6, 9;
	mad.lo.s32 	%r73, %r47, %r72, %r55;
	mad.lo.s32 	%r96, %r45, %r73, %r1;
	add.s32 	%r74, %r6, 10;
	mad.lo.s32 	%r75, %r47, %r74, %r55;
	mad.lo.s32 	%r95, %r45, %r75, %r1;
	add.s32 	%r76, %r6, 11;
	mad.lo.s32 	%r77, %r47, %r76, %r55;
	mad.lo.s32 	%r94, %r45, %r77, %r1;
	add.s32 	%r78, %r6, 12;
	mad.lo.s32 	%r79, %r47, %r78, %r55;
	mad.lo.s32 	%r93, %r45, %r79, %r1;
	mad.lo.s32 	%r80, %r47, %r7, %r55;
	mad.lo.s32 	%r92, %r45, %r80, %r1;
$L__BB0_4:
	.pragma "nounroll";
	mul.wide.u32 	%rd20, %r92, 4;
	add.s64 	%rd21, %rd2, %rd20;
	ld.global.f32 	%f22, [%rd21];
	mul.f32 	%f23, %f22, 0fBFB8AA3B;
	ex2.approx.f32 	%f24, %f23;
	add.f32 	%f25, %f24, 0f3F800000;
	rcp.rn.f32 	%f26, %f25;
	add.s64 	%rd22, %rd1, %rd20;
	st.global.f32 	[%rd22], %f26;
	mul.wide.u32 	%rd23, %r99, 4;
	add.s64 	%rd24, %rd2, %rd23;
	ld.global.f32 	%f27, [%rd24];
	mul.f32 	%f28, %f27, 0fBFB8AA3B;
	ex2.approx.f32 	%f29, %f28;
	add.f32 	%f30, %f29, 0f3F800000;
	rcp.rn.f32 	%f31, %f30;
	add.s64 	%rd25, %rd1, %rd23;
	st.global.f32 	[%rd25], %f31;
	mul.wide.u32 	%rd26, %r98, 4;
	add.s64 	%rd27, %rd2, %rd26;
	ld.global.f32 	%f32, [%rd27];
	mul.f32 	%f33, %f32, 0fBFB8AA3B;
	ex2.approx.f32 	%f34, %f33;
	add.f32 	%f35, %f34, 0f3F800000;
	rcp.rn.f32 	%f36, %f35;
	add.s64 	%rd28, %rd1, %rd26;
	st.global.f32 	[%rd28], %f36;
	mul.wide.u32 	%rd29, %r97, 4;
	add.s64 	%rd30, %rd2, %rd29;
	ld.global.f32 	%f37, [%rd30];
	mul.f32 	%f38, %f37, 0fBFB8AA3B;
	ex2.approx.f32 	%f39, %f38;
	add.f32 	%f40, %f39, 0f3F800000;
	rcp.rn.f32 	%f41, %f40;
	add.s64 	%rd31, %rd1, %rd29;
	st.global.f32 	[%rd31], %f41;
	mul.wide.u32 	%rd32, %r96, 4;
	add.s64 	%rd33, %rd2, %rd32;
	ld.global.f32 	%f42, [%rd33];
	mul.f32 	%f43, %f42, 0fBFB8AA3B;
	ex2.approx.f32 	%f44, %f43;
	add.f32 	%f45, %f44, 0f3F800000;
	rcp.rn.f32 	%f46, %f45;
	add.s64 	%rd34, %rd1, %rd32;
	st.global.f32 	[%rd34], %f46;
	mul.wide.u32 	%rd35, %r95, 4;
	add.s64 	%rd36, %rd2, %rd35;
	ld.global.f32 	%f47, [%rd36];
	mul.f32 	%f48, %f47, 0fBFB8AA3B;
	ex2.approx.f32 	%f49, %f48;
	add.f32 	%f50, %f49, 0f3F800000;
	rcp.rn.f32 	%f51, %f50;
	add.s64 	%rd37, %rd1, %rd35;
	st.global.f32 	[%rd37], %f51;
	mul.wide.u32 	%rd38, %r94, 4;
	add.s64 	%rd39, %rd2, %rd38;
	ld.global.f32 	%f52, [%rd39];
	mul.f32 	%f53, %f52, 0fBFB8AA3B;
	ex2.approx.f32 	%f54, %f53;
	add.f32 	%f55, %f54, 0f3F800000;
	rcp.rn.f32 	%f56, %f55;
	add.s64 	%rd40, %rd1, %rd38;
	st.global.f32 	[%rd40], %f56;
	mul.wide.u32 	%rd41, %r93, 4;
	add.s64 	%rd42, %rd2, %rd41;
	ld.global.f32 	%f57, [%rd42];
	mul.f32 	%f58, %f57, 0fBFB8AA3B;
	ex2.approx.f32 	%f59, %f58;
	add.f32 	%f60, %f59, 0f3F800000;
	rcp.rn.f32 	%f61, %f60;
	add.s64 	%rd43, %rd1, %rd41;
	st.global.f32 	[%rd43], %f61;
	add.s32 	%r100, %r100, 8;
	add.s32 	%r99, %r99, %r12;
	add.s32 	%r98, %r98, %r12;
	add.s32 	%r97, %r97, %r12;
	add.s32 	%r96, %r96, %r12;
	add.s32 	%r95, %r95, %r12;
	add.s32 	%r94, %r94, %r12;
	add.s32 	%r93, %r93, %r12;
	add.s32 	%r92, %r92, %r12;
	setp.ne.s32 	%p8, %r100, 0;
	@%p8 bra 	$L__BB0_4;
$L__BB0_5:
	setp.eq.s32 	%p9, %r8, 0;
	@%p9 bra 	$L__BB0_13;
	and.b32  	%r39, %r46, 3;
	setp.lt.u32 	%p10, %r8, 4;
	@%p10 bra 	$L__BB0_8;
	add.s32 	%r81, %r7, %r102;
	mad.lo.s32 	%r82, %r81, %r4, %r5;
	mul.wide.u32 	%rd44, %r82, 4;
	add.s64 	%rd45, %rd2, %rd44;
	ld.global.f32 	%f62, [%rd45];
	mul.f32 	%f63, %f62, 0fBFB8AA3B;
	ex2.approx.f32 	%f64, %f63;
	add.f32 	%f65, %f64, 0f3F800000;
	rcp.rn.f32 	%f66, %f65;
	add.s64 	%rd46, %rd1, %rd44;
	st.global.f32 	[%rd46], %f66;
	add.s32 	%r83, %r82, %r4;
	mul.wide.u32 	%rd47, %r83, 4;
	add.s64 	%rd48, %rd2, %rd47;
	ld.global.f32 	%f67, [%rd48];
	mul.f32 	%f68, %f67, 0fBFB8AA3B;
	ex2.approx.f32 	%f69, %f68;
	add.f32 	%f70, %f69, 0f3F800000;
	rcp.rn.f32 	%f71, %f70;
	add.s64 	%rd49, %rd1, %rd47;
	st.global.f32 	[%rd49], %f71;
	add.s32 	%r84, %r83, %r4;
	mul.wide.u32 	%rd50, %r84, 4;
	add.s64 	%rd51, %rd2, %rd50;
	ld.global.f32 	%f72, [%rd51];
	mul.f32 	%f73, %f72, 0fBFB8AA3B;
	ex2.approx.f32 	%f74, %f73;
	add.f32 	%f75, %f74, 0f3F800000;
	rcp.rn.f32 	%f76, %f75;
	add.s64 	%rd52, %rd1, %rd50;
	st.global.f32 	[%rd52], %f76;
	add.s32 	%r85, %r84, %r4;
	mul.wide.u32 	%rd53, %r85, 4;
	add.s64 	%rd54, %rd2, %rd53;
	ld.global.f32 	%f77, [%rd54];
	mul.f32 	%f78, %f77, 0fBFB8AA3B;
	ex2.approx.f32 	%f79, %f78;
	add.f32 	%f80, %f79, 0f3F800000;
	rcp.rn.f32 	%f81, %f80;
	add.s64 	%rd55, %rd1, %rd53;
	st.global.f32 	[%rd55], %f81;
	add.s32 	%r102, %r102, 4;
$L__BB0_8:
	setp.eq.s32 	%p11, %r39, 0;
	@%p11 bra 	$L__BB0_13;
	setp.eq.s32 	%p12, %r39, 1;
	@%p12 bra 	$L__BB0_11;
	add.s32 	%r86, %r7, %r102;
	mad.lo.s32 	%r87, %r86, %r4, %r5;
	mul.wide.u32 	%rd56, %r87, 4;
	add.s64 	%rd57, %rd2, %rd56;
	ld.global.f32 	%f82, [%rd57];
	mul.f32 	%f83, %f82, 0fBFB8AA3B;
	ex2.approx.f32 	%f84, %f83;
	add.f32 	%f85, %f84, 0f3F800000;
	rcp.rn.f32 	%f86, %f85;
	add.s64 	%rd58, %rd1, %rd56;
	st.global.f32 	[%rd58], %f86;
	add.s32 	%r88, %r87, %r4;
	mul.wide.u32 	%rd59, %r88, 4;
	add.s64 	%rd60, %rd2, %rd59;
	ld.global.f32 	%f87, [%rd60];
	mul.f32 	%f88, %f87, 0fBFB8AA3B;
	ex2.approx.f32 	%f89, %f88;
	add.f32 	%f90, %f89, 0f3F800000;
	rcp.rn.f32 	%f91, %f90;
	add.s64 	%rd61, %rd1, %rd59;
	st.global.f32 	[%rd61], %f91;
	add.s32 	%r102, %r102, 2;
$L__BB0_11:
	and.b32  	%r89, %r46, 1;
	setp.eq.b32 	%p13, %r89, 1;
	not.pred 	%p14, %p13;
	@%p14 bra 	$L__BB0_13;
	add.s32 	%r90, %r7, %r102;
	mad.lo.s32 	%r91, %r90, %r4, %r5;
	mul.wide.u32 	%rd62, %r91, 4;
	add.s64 	%rd63, %rd2, %rd62;
	ld.global.f32 	%f92, [%rd63];
	mul.f32 	%f93, %f92, 0fBFB8AA3B;
	ex2.approx.f32 	%f94, %f93;
	add.f32 	%f95, %f94, 0f3F800000;
	rcp.rn.f32 	%f96, %f95;
	add.s64 	%rd64, %rd1, %rd62;
	st.global.f32 	[%rd64], %f96;
$L__BB0_13:
	ret;

}
	// .globl	_Z14gpuYoloV4LayerPKfPfjjjjf
.visible .entry _Z14gpuYoloV4LayerPKfPfjjjjf(
	.param .u64 .ptr .align 1 _Z14gpuYoloV4LayerPKfPfjjjjf_param_0,
	.param .u64 .ptr .align 1 _Z14gpuYoloV4LayerPKfPfjjjjf_param_1,
	.param .u32 _Z14gpuYoloV4LayerPKfPfjjjjf_param_2,
	.param .u32 _Z14gpuYoloV4LayerPKfPfjjjjf_param_3,
	.param .u32 _Z14gpuYoloV4LayerPKfPfjjjjf_param_4,
	.param .u32 _Z14gpuYoloV4LayerPKfPfjjjjf_param_5,
	.param .f32 _Z14gpuYoloV4LayerPKfPfjjjjf_param_6
)
{
	.reg .pred 	%p<15>;
	.reg .b32 	%r<176>;
	.reg .b32 	%f<39>;
	.reg .b64 	%rd<111>;

	ld.param.u64 	%rd5, [_Z14gpuYoloV4LayerPKfPfjjjjf_param_0];
	ld.param.u64 	%rd4, [_Z14gpuYoloV4LayerPKfPfjjjjf_param_1];
	ld.param.u32 	%r77, [_Z14gpuYoloV4LayerPKfPfjjjjf_param_2];
	ld.param.u32 	%r75, [_Z14gpuYoloV4LayerPKfPfjjjjf_param_3];
	ld.param.u32 	%r78, [_Z14gpuYoloV4LayerPKfPfjjjjf_param_5];
	cvta.to.global.u64 	%rd1, %rd4;
	cvta.to.global.u64 	%rd2, %rd5;
	mov.u32 	%r79, %ctaid.x;
	mov.u32 	%r80, %ntid.x;
	mov.u32 	%r81, %tid.x;
	mad.lo.s32 	%r1, %r79, %r80, %r81;
	mov.u32 	%r82, %ctaid.y;
	mov.u32 	%r83, %ntid.y;
	mov.u32 	%r84, %tid.y;
	mad.lo.s32 	%r85, %r82, %r83, %r84;
	mov.u32 	%r86, %ctaid.z;
	mov.u32 	%r87, %ntid.z;
	mov.u32 	%r88, %tid.z;
	mad.lo.s32 	%r3, %r86, %r87, %r88;
	setp.ge.u32 	%p1, %r1, %r75;
	setp.ge.u32 	%p2, %r85, %r77;
	or.pred  	%p3, %p1, %p2;
	setp.ge.u32 	%p4, %r3, %r78;
	or.pred  	%p5, %p3, %p4;
	@%p5 bra 	$L__BB1_14;
	ld.param.u32 	%r147, [_Z14gpuYoloV4LayerPKfPfjjjjf_param_4];
	mul.lo.s32 	%r4, %r75, %r77;
	mad.lo.s32 	%r5, %r75, %r85, %r1;
	add.s32 	%r89, %r147, 5;
	mul.lo.s32 	%r6, %r89, %r3;
	mad.lo.s32 	%r90, %r6, %r4, %r5;
	mul.wide.u32 	%rd6, %r90, 4;
	add.s64 	%rd7, %rd2, %rd6;
	ld.global.f32 	%f1, [%rd7];
	add.s64 	%rd8, %rd1, %rd6;
	st.global.f32 	[%rd8], %f1;
	add.s32 	%r91, %r90, %r4;
	mul.wide.u32 	%rd9, %r91, 4;
	add.s64 	%rd10, %rd2, %rd9;
	ld.global.f32 	%f2, [%rd10];
	add.s64 	%rd11, %rd1, %rd9;
	st.global.f32 	[%rd11], %f2;
	add.s32 	%r92, %r91, %r4;
	mul.wide.u32 	%rd12, %r92, 4;
	add.s64 	%rd13, %rd2, %rd12;
	ld.global.f32 	%f3, [%rd13];
	mul.f32 	%f4, %f3, %f3;
	mul.f32 	%f5, %f4, 0f40800000;
	add.s64 	%rd14, %rd1, %rd12;
	st.global.f32 	[%rd14], %f5;
	add.s32 	%r93, %r92, %r4;
	mul.wide.u32 	%rd15, %r93, 4;
	add.s64 	%rd16, %rd2, %rd15;
	ld.global.f32 	%f6, [%rd16];
	mul.f32 	%f7, %f6, %f6;
	mul.f32 	%f8, %f7, 0f40800000;
	add.s64 	%rd17, %rd1, %rd15;
	st.global.f32 	[%rd17], %f8;
	add.s32 	%r94, %r93, %r4;
	mul.wide.u32 	%rd18, %r94, 4;
	add.s64 	%rd19, %rd2, %rd18;
	ld.global.f32 	%f9, [%rd19];
	add.s64 	%rd20, %rd1, %rd18;
	st.global.f32 	[%rd20], %f9;
	setp.eq.s32 	%p6, %r147, 0;
	@%p6 bra 	$L__BB1_14;
	ld.param.u32 	%r148, [_Z14gpuYoloV4LayerPKfPfjjjjf_param_4];
	setp.lt.u32 	%p7, %r148, 16;
	mov.b32 	%r172, 0;
	@%p7 bra 	$L__BB1_5;
	ld.param.u32 	%r149, [_Z14gpuYoloV4LayerPKfPfjjjjf_param_4];
	and.b32  	%r96, %r149, -16;
	neg.s32 	%r170, %r96;
	add.s32 	%r97, %r6, 6;
	mad.lo.s32 	%r98, %r77, %r97, %r85;
	mad.lo.s32 	%r169, %r75, %r98, %r1;
	add.s32 	%r99, %r6, 7;
	mad.lo.s32 	%r100, %r77, %r99, %r85;
	mad.lo.s32 	%r168, %r75, %r100, %r1;
	add.s32 	%r101, %r6, 8;
	mad.lo.s32 	%r102, %r77, %r101, %r85;
	mad.lo.s32 	%r167, %r75, %r102, %r1;
	add.s32 	%r103, %r6, 9;
	mad.lo.s32 	%r104, %r77, %r103, %r85;
	mad.lo.s32 	%r166, %r75, %r104, %r1;
	add.s32 	%r105, %r6, 10;
	mad.lo.s32 	%r106, %r77, %r105, %r85;
	mad.lo.s32 	%r165, %r75, %r106, %r1;
	add.s32 	%r107, %r6, 11;
	mad.lo.s32 	%r108, %r77, %r107, %r85;
	mad.lo.s32 	%r164, %r75, %r108, %r1;
	add.s32 	%r109, %r6, 12;
	mad.lo.s32 	%r110, %r77, %r109, %r85;
	mad.lo.s32 	%r163, %r75, %r110, %r1;
	add.s32 	%r111, %r6, 13;
	mad.lo.s32 	%r112, %r77, %r111, %r85;
	mad.lo.s32 	%r162, %r75, %r112, %r1;
	add.s32 	%r113, %r6, 14;
	mad.lo.s32 	%r114, %r77, %r113, %r85;
	mad.lo.s32 	%r161, %r75, %r114, %r1;
	add.s32 	%r115, %r6, 15;
	mad.lo.s32 	%r116, %r77, %r115, %r85;
	mad.lo.s32 	%r160, %r75, %r116, %r1;
	add.s32 	%r117, %r6, 16;
	mad.lo.s32 	%r118, %r77, %r117, %r85;
	mad.lo.s32 	%r159, %r75, %r118, %r1;
	add.s32 	%r119, %r6, 17;
	mad.lo.s32 	%r120, %r77, %r119, %r85;
	mad.lo.s32 	%r158, %r75, %r120, %r1;
	add.s32 	%r121, %r6, 18;
	mad.lo.s32 	%r122, %r77, %r121, %r85;
	mad.lo.s32 	%r157, %r75, %r122, %r1;
	add.s32 	%r123, %r6, 19;
	mad.lo.s32 	%r124, %r77, %r123, %r85;
	mad.lo.s32 	%r156, %r75, %r124, %r1;
	add.s32 	%r125, %r6, 20;
	mad.lo.s32 	%r126, %r77, %r125, %r85;
	mad.lo.s32 	%r155, %r75, %r126, %r1;
	add.s32 	%r127, %r6, 5;
	mad.lo.s32 	%r128, %r77, %r127, %r85;
	mad.lo.s32 	%r154, %r75, %r128, %r1;
$L__BB1_4:
	.pragma "nounroll";
	ld.param.u32 	%r150, [_Z14gpuYoloV4LayerPKfPfjjjjf_param_4];
	ld.param.u64 	%rd109, [_Z14gpuYoloV4LayerPKfPfjjjjf_param_1];
	and.b32  	%r172, %r150, -16;
	mul.wide.u32 	%rd21, %r154, 4;
	add.s64 	%rd22, %rd2, %rd21;
	ld.global.f32 	%f10, [%rd22];
	cvta.to.global.u64 	%rd23, %rd109;
	add.s64 	%rd24, %rd23, %rd21;
	st.global.f32 	[%rd24], %f10;
	mul.wide.u32 	%rd25, %r169, 4;
	add.s64 	%rd26, %rd2, %rd25;
	ld.global.f32 	%f11, [%rd26];
	add.s64 	%rd27, %rd23, %rd25;
	st.global.f32 	[%rd27], %f11;
	mul.wide.u32 	%rd28, %r168, 4;
	add.s64 	%rd29, %rd2, %rd28;
	ld.global.f32 	%f12, [%rd29];
	add.s64 	%rd30, %rd23, %rd28;
	st.global.f32 	[%rd30], %f12;
	mul.wide.u32 	%rd31, %r167, 4;
	add.s64 	%rd32, %rd2, %rd31;
	ld.global.f32 	%f13, [%rd32];
	add.s64 	%rd33, %rd23, %rd31;
	st.global.f32 	[%rd33], %f13;
	mul.wide.u32 	%rd34, %r166, 4;
	add.s64 	%rd35, %rd2, %rd34;
	ld.global.f32 	%f14, [%rd35];
	add.s64 	%rd36, %rd23, %rd34;
	st.global.f32 	[%rd36], %f14;
	mul.wide.u32 	%rd37, %r165, 4;
	add.s64 	%rd38, %rd2, %rd37;
	ld.global.f32 	%f15, [%rd38];
	add.s64 	%rd39, %rd23, %rd37;
	st.global.f32 	[%rd39], %f15;
	mul.wide.u32 	%rd40, %r164, 4;
	add.s64 	%rd41, %rd2, %rd40;
	ld.global.f32 	%f16, [%rd41];
	add.s64 	%rd42, %rd23, %rd40;
	st.global.f32 	[%rd42], %f16;
	mul.wide.u32 	%rd43, %r163, 4;
	add.s64 	%rd44, %rd2, %rd43;
	ld.global.f32 	%f17, [%rd44];
	add.s64 	%rd45, %rd23, %rd43;
	st.global.f32 	[%rd45], %f17;
	mul.wide.u32 	%rd46, %r162, 4;
	add.s64 	%rd47, %rd2, %rd46;
	ld.global.f32 	%f18, [%rd47];
	add.s64 	%rd48, %rd23, %rd46;
	st.global.f32 	[%rd48], %f18;
	mul.wide.u32 	%rd49, %r161, 4;
	add.s64 	%rd50, %rd2, %rd49;
	ld.global.f32 	%f19, [%rd50];
	add.s64 	%rd51, %rd23, %rd49;
	st.global.f32 	[%rd51], %f19;
	mul.wide.u32 	%rd52, %r160, 4;
	add.s64 	%rd53, %rd2, %rd52;
	ld.global.f32 	%f20, [%rd53];
	add.s64 	%rd54, %rd23, %rd52;
	st.global.f32 	[%rd54], %f20;
	mul.wide.u32 	%rd55, %r159, 4;
	add.s64 	%rd56, %rd2, %rd55;
	ld.global.f32 	%f21, [%rd56];
	add.s64 	%rd57, %rd23, %rd55;
	st.global.f32 	[%rd57], %f21;
	mul.wide.u32 	%rd58, %r158, 4;
	add.s64 	%rd59, %rd2, %rd58;
	ld.global.f32 	%f22, [%rd59];
	add.s64 	%rd60, %rd23, %rd58;
	st.global.f32 	[%rd60], %f22;
	mul.wide.u32 	%rd61, %r157, 4;
	add.s64 	%rd62, %rd2, %rd61;
	ld.global.f32 	%f23, [%rd62];
	add.s64 	%rd63, %rd23, %rd61;
	st.global.f32 	[%rd63], %f23;
	mul.wide.u32 	%rd64, %r156, 4;
	add.s64 	%rd65, %rd2, %rd64;
	ld.global.f32 	%f24, [%rd65];
	add.s64 	%rd66, %rd23, %rd64;
	st.global.f32 	[%rd66], %f24;
	mul.wide.u32 	%rd67, %r155, 4;
	add.s64 	%rd68, %rd2, %rd67;
	ld.global.f32 	%f25, [%rd68];
	add.s64 	%rd69, %rd23, %rd67;
	st.global.f32 	[%rd69], %f25;
	add.s32 	%r170, %r170, 16;
	shl.b32 	%r129, %r4, 4;
	add.s32 	%r169, %r169, %r129;
	add.s32 	%r168, %r168, %r129;
	add.s32 	%r167, %r167, %r129;
	add.s32 	%r166, %r166, %r129;
	add.s32 	%r165, %r165, %r129;
	add.s32 	%r164, %r164, %r129;
	add.s32 	%r163, %r163, %r129;
	add.s32 	%r162, %r162, %r129;
	add.s32 	%r161, %r161, %r129;
	add.s32 	%r160, %r160, %r129;
	add.s32 	%r159, %r159, %r129;
	add.s32 	%r158, %r158, %r129;
	add.s32 	%r157, %r157, %r129;
	add.s32 	%r156, %r156, %r129;
	add.s32 	%r155, %r155, %r129;
	add.s32 	%r154, %r154, %r129;
	setp.ne.s32 	%p8, %r170, 0;
	@%p8 bra 	$L__BB1_4;
$L__BB1_5:
	ld.param.u32 	%r151, [_Z14gpuYoloV4LayerPKfPfjjjjf_param_4];
	and.b32  	%r60, %r151, 15;
	setp.eq.s32 	%p9, %r60, 0;
	@%p9 bra 	$L__BB1_14;
	ld.param.u32 	%r152, [_Z14gpuYoloV4LayerPKfPfjjjjf_param_4];
	ld.param.u64 	%rd110, [_Z14gpuYoloV4LayerPKfPfjjjjf_param_1];
	cvta.to.global.u64 	%rd3, %rd110;
	add.s32 	%r61, %r6, 5;
	and.b32  	%r62, %r152, 7;
	setp.lt.u32 	%p10, %r60, 8;
	@%p10 bra 	$L__BB1_8;
	add.s32 	%r130, %r61, %r172;
	mad.lo.s32 	%r131, %r130, %r4, %r5;
	mul.wide.u32 	%rd70, %r131, 4;
	add.s64 	%rd71, %rd2, %rd70;
	ld.global.f32 	%f26, [%rd71];
	add.s64 	%rd72, %rd3, %rd70;
	st.global.f32 	[%rd72], %f26;
	add.s32 	%r132, %r131, %r4;
	mul.wide.u32 	%rd73, %r132, 4;
	add.s64 	%rd74, %rd2, %rd73;
	ld.global.f32 	%f27, [%rd74];
	add.s64 	%rd75, %rd3, %rd73;
	st.global.f32 	[%rd75], %f27;
	add.s32 	%r133, %r132, %r4;
	mul.wide.u32 	%rd76, %r133, 4;
	add.s64 	%rd77, %rd2, %rd76;
	ld.global.f32 	%f28, [%rd77];
	add.s64 	%rd78, %rd3, %rd76;
	st.global.f32 	[%rd78], %f28;
	add.s32 	%r134, %r133, %r4;
	mul.wide.u32 	%rd79, %r134, 4;
	add.s64 	%rd80, %rd2, %rd79;
	ld.global.f32 	%f29, [%rd80];
	add.s64 	%rd81, %rd3, %rd79;
	st.global.f32 	[%rd81], %f29;
	add.s32 	%r135, %r134, %r4;
	mul.wide.u32 	%rd82, %r135, 4;
	add.s64 	%rd83, %rd2, %rd82;
	ld.global.f32 	%f30, [%rd83];
	add.s64 	%rd84, %rd3, %rd82;
	st.global.f32 	[%rd84], %f30;
	add.s32 	%r136, %r135, %r4;
	mul.wide.u32 	%rd85, %r136, 4;
	add.s64 	%rd86, %rd2, %rd85;
	ld.global.f32 	%f31, [%rd86];
	add.s64 	%rd87, %rd3, %rd85;
	st.global.f32 	[%rd87], %f31;
	add.s32 	%r137, %r136, %r4;
	mul.wide.u32 	%rd88, %r137, 4;
	add.s64 	%rd89, %rd2, %rd88;
	ld.global.f32 	%f32, [%rd89];
	add.s64 	%rd90, %rd3, %rd88;
	st.global.f32 	[%rd90], %f32;
	add.s32 	%r138, %r137, %r4;
	mul.wide.u32 	%rd91, %r138, 4;
	add.s64 	%rd92, %rd2, %rd91;
	ld.global.f32 	%f33, [%rd92];
	add.s64 	%rd93, %rd3, %rd91;
	st.global.f32 	[%rd93], %f33;
	add.s32 	%r172, %r172, 8;
$L__BB1_8:
	setp.eq.s32 	%p11, %r62, 0;
	@%p11 bra 	$L__BB1_14;
	ld.param.u32 	%r153, [_Z14gpuYoloV4LayerPKfPfjjjjf_param_4];
	and.b32  	%r65, %r153, 3;
	setp.lt.u32 	%p12, %r62, 4;
	@%p12 bra 	$L__BB1_11;
	add.s32 	%r139, %r61, %r172;
	mad.lo.s32 	%r140, %r139, %r4, %r5;
	mul.wide.u32 	%rd94, %r140, 4;
	add.s64 	%rd95, %rd2, %rd94;
	ld.global.f32 	%f34, [%rd95];
	add.s64 	%rd96, %rd3, %rd94;
	st.global.f32 	[%rd96], %f34;
	add.s32 	%r141, %r140, %r4;
	mul.wide.u32 	%rd97, %r141, 4;
	add.s64 	%rd98, %rd2, %rd97;
	ld.global.f32 	%f35, [%rd98];
	add.s64 	%rd99, %rd3, %rd97;
	st.global.f32 	[%rd99], %f35;
	add.s32 	%r142, %r141, %r4;
	mul.wide.u32 	%rd100, %r142, 4;
	add.s64 	%rd101, %rd2, %rd100;
	ld.global.f32 	%f36, [%rd101];
	add.s64 	%rd102, %rd3, %rd100;
	st.global.f32 	[%rd102], %f36;
	add.s32 	%r143, %r142, %r4;
	mul.wide.u32 	%rd103, %r143, 4;
	add.s64 	%rd104, %rd2, %rd103;
	ld.global.f32 	%f37, [%rd104];
	add.s64 	%rd105, %rd3, %rd103;
	st.global.f32 	[%rd105], %f37;
	add.s32 	%r172, %r172, 4;
$L__BB1_11:
	setp.eq.s32 	%p13, %r65, 0;
	@%p13 bra 	$L__BB1_14;
	add.s32 	%r144, %r172, %r6;
	add.s32 	%r145, %r144, 5;
	mad.lo.s32 	%r146, %r77, %r145, %r85;
	mad.lo.s32 	%r175, %r75, %r146, %r1;
	neg.s32 	%r174, %r65;
$L__BB1_13:
	.pragma "nounroll";
	mul.wide.u32 	%rd106, %r175, 4;
	add.s64 	%rd107, %rd2, %rd106;
	ld.global.f32 	%f38, [%rd107];
	add.s64 	%rd108, %rd3, %rd106;
	st.global.f32 	[%rd108], %f38;
	add.s32 	%r175, %r175, %r4;
	add.s32 	%r174, %r174, 1;
	setp.ne.s32 	%p14, %r174, 0;
	@%p14 bra 	$L__BB1_13;
$L__BB1_14:
	ret;

}


// ===== COMPILED SASS (sm_100) =====

	.target	sm_100

	.elftype	@"ET_EXEC"


//--------------------- .note.nv.tkinfo           --------------------------
	.section	.note.nv.tkinfo,"",@"SHT_NOTE"
	.sectionflags	@"SHF_NOTE_NV_TKINFO"
	.tkinfo
        /*0018*/ 	.word	0x00000002
        /*0030*/ 	.string	""
        /*0030*/ 	.string	"ptxas"
        /*0030*/ 	.string	"Cuda compilation tools, release 13.0, V13.0.88"
        /*0030*/ 	.string	"Build cuda_13.0.r13.0/compiler.36424714_0"
        /*0030*/ 	.string	"-arch sm_100 -m 64 "



//--------------------- .note.nv.cuinfo           --------------------------
	.section	.note.nv.cuinfo,"",@"SHT_NOTE"
	.sectionflags	@"SHF_NOTE_NV_CUINFO"
        /*0018*/ 	.short	0x0002
        /*001a*/ 	.short	0x0064
        /*001c*/ 	.short	0x0082
	.zero		2


//--------------------- .nv.info                  --------------------------
	.section	.nv.info,"",@"SHT_CUDA_INFO"
	.align	4


	//----- nvinfo : EIATTR_REGCOUNT
	.align		4
        /*0000*/ 	.byte	0x04, 0x2f
        /*0002*/ 	.short	(.L_1 - .L_0)
	.align		4
.L_0:
        /*0004*/ 	.word	index@(_Z14gpuYoloLayerV3PKfPfjjjj)
        /*0008*/ 	.word	0x00000020


	//----- nvinfo : EIATTR_FRAME_SIZE
	.align		4
.L_1:
        /*000c*/ 	.byte	0x04, 0x11
        /*000e*/ 	.short	(.L_3 - .L_2)
	.align		4
.L_2:
        /*0010*/ 	.word	index@($__internal_0_$__cuda_sm20_rcp_rn_f32_slowpath)
        /*0014*/ 	.word	0x00000000


	//----- nvinfo : EIATTR_FRAME_SIZE
	.align		4
.L_3:
        /*0018*/ 	.byte	0x04, 0x11
        /*001a*/ 	.short	(.L_5 - .L_4)
	.align		4
.L_4:
        /*001c*/ 	.word	index@(_Z14gpuYoloLayerV3PKfPfjjjj)
        /*0020*/ 	.word	0x00000000


	//----- nvinfo : EIATTR_REGCOUNT
	.align		4
.L_5:
        /*0024*/ 	.byte	0x04, 0x2f
        /*0026*/ 	.short	(.L_7 - .L_6)
	.align		4
.L_6:
        /*0028*/ 	.word	index@(_Z14gpuYoloV4LayerPKfPfjjjjf)
        /*002c*/ 	.word	0x00000028


	//----- nvinfo : EIATTR_FRAME_SIZE
	.align		4
.L_7:
        /*0030*/ 	.byte	0x04, 0x11
        /*0032*/ 	.short	(.L_9 - .L_8)
	.align		4
.L_8:
        /*0034*/ 	.word	index@(_Z14gpuYoloV4LayerPKfPfjjjjf)
        /*0038*/ 	.word	0x00000000


	//----- nvinfo : EIATTR_MIN_STACK_SIZE
	.align		4
.L_9:
        /*003c*/ 	.byte	0x04, 0x12
        /*003e*/ 	.short	(.L_11 - .L_10)
	.align		4
.L_10:
        /*0040*/ 	.word	index@(_Z14gpuYoloV4LayerPKfPfjjjjf)
        /*0044*/ 	.word	0x00000000


	//----- nvinfo : EIATTR_MIN_STACK_SIZE
	.align		4
.L_11:
        /*0048*/ 	.byte	0x04, 0x12
        /*004a*/ 	.short	(.L_13 - .L_12)
	.align		4
.L_12:
        /*004c*/ 	.word	index@(_Z14gpuYoloLayerV3PKfPfjjjj)
        /*0050*/ 	.word	0x00000000
.L_13:


//--------------------- .nv.compat                --------------------------
	.section	.nv.compat,"",@"SHT_CUDA_COMPAT_INFO"
	.align	4
        /*0000*/ 	.byte	0x02, 0x09, 0x00, 0x00, 0x02, 0x02, 0x01, 0x00, 0x02, 0x05, 0x05, 0x00, 0x03, 0x07, 0x01, 0x01
        /*0010*/ 	.byte	0x02, 0x03, 0x00, 0x00, 0x02, 0x06, 0x01, 0x00, 0x04, 0x0b, 0x08, 0x00, 0x01, 0x00, 0x00, 0x00
        /*0020*/ 	.byte	0x00, 0x00, 0x00, 0x00


//--------------------- .nv.info._Z14gpuYoloV4LayerPKfPfjjjjf --------------------------
	.section	.nv.info._Z14gpuYoloV4LayerPKfPfjjjjf,"",@"SHT_CUDA_INFO"
	.sectionflags	@""
	.align	4


	//----- nvinfo : EIATTR_CUDA_API_VERSION
	.align		4
        /*0000*/ 	.byte	0x04, 0x37
        /*0002*/ 	.short	(.L_15 - .L_14)
.L_14:
        /*0004*/ 	.word	0x00000082


	//----- nvinfo : EIATTR_KPARAM_INFO
	.align		4
.L_15:
        /*0008*/ 	.byte	0x04, 0x17
        /*000a*/ 	.short	(.L_17 - .L_16)
.L_16:
        /*000c*/ 	.word	0x00000000
        /*0010*/ 	.short	0x0006
        /*0012*/ 	.short	0x0020
        /*0014*/ 	.byte	0x00, 0xf0, 0x11, 0x00


	//----- nvinfo : EIATTR_KPARAM_INFO
	.align		4
.L_17:
        /*0018*/ 	.byte	0x04, 0x17
        /*001a*/ 	.short	(.L_19 - .L_18)
.L_18:
        /*001c*/ 	.word	0x00000000
        /*0020*/ 	.short	0x0005
        /*0022*/ 	.short	0x001c
        /*0024*/ 	.byte	0x00, 0xf0, 0x11, 0x00


	//----- nvinfo : EIATTR_KPARAM_INFO
	.align		4
.L_19:
        /*0028*/ 	.byte	0x04, 0x17
        /*002a*/ 	.short	(.L_21 - .L_20)
.L_20:
        /*002c*/ 	.word	0x00000000
        /*0030*/ 	.short	0x0004
        /*0032*/ 	.short	0x0018
        /*0034*/ 	.byte	0x00, 0xf0, 0x11, 0x00


	//----- nvinfo : EIATTR_KPARAM_INFO
	.align		4
.L_21:
        /*0038*/ 	.byte	0x04, 0x17
        /*003a*/ 	.short	(.L_23 - .L_22)
.L_22:
        /*003c*/ 	.word	0x00000000
        /*0040*/ 	.short	0x0003
        /*0042*/ 	.short	0x0014
        /*0044*/ 	.byte	0x00, 0xf0, 0x11, 0x00


	//----- nvinfo : EIATTR_KPARAM_INFO
	.align		4
.L_23:
        /*0048*/ 	.byte	0x04, 0x17
        /*004a*/ 	.short	(.L_25 - .L_24)
.L_24:
        /*004c*/ 	.word	0x00000000
        /*0050*/ 	.short	0x0002
        /*0052*/ 	.short	0x0010
        /*0054*/ 	.byte	0x00, 0xf0, 0x11, 0x00


	//----- nvinfo : EIATTR_KPARAM_INFO
	.align		4
.L_25:
        /*0058*/ 	.byte	0x04, 0x17
        /*005a*/ 	.short	(.L_27 - .L_26)
.L_26:
        /*005c*/ 	.word	0x00000000
        /*0060*/ 	.short	0x0001
        /*0062*/ 	.short	0x0008
        /*0064*/ 	.byte	0x00, 0xf5, 0x21, 0x00


	//----- nvinfo : EIATTR_KPARAM_INFO
	.align		4
.L_27:
        /*0068*/ 	.byte	0x04, 0x17
        /*006a*/ 	.short	(.L_29 - .L_28)
.L_28:
        /*006c*/ 	.word	0x00000000
        /*0070*/ 	.short	0x0000
        /*0072*/ 	.short	0x0000
        /*0074*/ 	.byte	0x00, 0xf5, 0x21, 0x00


	//----- nvinfo : EIATTR_SPARSE_MMA_MASK
	.align		4
.L_29:
        /*0078*/ 	.byte	0x03, 0x50
        /*007a*/ 	.short	0x0000


	//----- nvinfo : EIATTR_MAXREG_COUNT
	.align		4
        /*007c*/ 	.byte	0x03, 0x1b
        /*007e*/ 	.short	0x00ff


	//----- nvinfo : EIATTR_MERCURY_ISA_VERSION
	.align		4
        /*0080*/ 	.byte	0x03, 0x5f
        /*0082*/ 	.short	0x0101


	//----- nvinfo : EIATTR_VRC_CTA_INIT_COUNT
	.align		4
        /*0084*/ 	.byte	0x02, 0x4a
	.zero		1
	.zero		1


	//----- nvinfo : EIATTR_EXIT_INSTR_OFFSETS
	.align		4
        /*0088*/ 	.byte	0x04, 0x1c
        /*008a*/ 	.short	(.L_31 - .L_30)


	//   ....[0]....
.L_30:
        /*008c*/ 	.word	0x00000120


	//   ....[1]....
        /*0090*/ 	.word	0x00000370


	//   ....[2]....
        /*0094*/ 	.word	0x00000c20


	//   ....[3]....
        /*0098*/ 	.word	0x00000f30


	//   ....[4]....
        /*009c*/ 	.word	0x000010e0


	//   ....[5]....
        /*00a0*/ 	.word	0x000011b0


	//----- nvinfo : EIATTR_CBANK_PARAM_SIZE
	.align		4
.L_31:
        /*00a4*/ 	.byte	0x03, 0x19
        /*00a6*/ 	.short	0x0024


	//----- nvinfo : EIATTR_PARAM_CBANK
	.align		4
        /*00a8*/ 	.byte	0x04, 0x0a
        /*00aa*/ 	.short	(.L_33 - .L_32)
	.align		4
.L_32:
        /*00ac*/ 	.word	index@(.nv.constant0._Z14gpuYoloV4LayerPKfPfjjjjf)
        /*00b0*/ 	.short	0x0380
        /*00b2*/ 	.short	0x0024


	//----- nvinfo : EIATTR_SW_WAR
	.align		4
.L_33:
        /*00b4*/ 	.byte	0x04, 0x36
        /*00b6*/ 	.short	(.L_35 - .L_34)
.L_34:
        /*00b8*/ 	.word	0x00000008
.L_35:


//--------------------- .nv.info._Z14gpuYoloLayerV3PKfPfjjjj --------------------------
	.section	.nv.info._Z14gpuYoloLayerV3PKfPfjjjj,"",@"SHT_CUDA_INFO"
	.sectionflags	@""
	.align	4


	//----- nvinfo : EIATTR_CUDA_API_VERSION
	.align		4
        /*0000*/ 	.byte	0x04, 0x37
        /*0002*/ 	.short	(.L_37 - .L_36)
.L_36:
        /*0004*/ 	.word	0x00000082


	//----- nvinfo : EIATTR_KPARAM_INFO
	.align		4
.L_37:
        /*0008*/ 	.byte	0x04, 0x17
        /*000a*/ 	.short	(.L_39 - .L_38)
.L_38:
        /*000c*/ 	.word	0x00000000
        /*0010*/ 	.short	0x0005
        /*0012*/ 	.short	0x001c
        /*0014*/ 	.byte	0x00, 0xf0, 0x11, 0x00


	//----- nvinfo : EIATTR_KPARAM_INFO
	.align		4
.L_39:
        /*0018*/ 	.byte	0x04, 0x17
        /*001a*/ 	.short	(.L_41 - .L_40)
.L_40:
        /*001c*/ 	.word	0x00000000
        /*0020*/ 	.short	0x0004
        /*0022*/ 	.short	0x0018
        /*0024*/ 	.byte	0x00, 0xf0, 0x11, 0x00


	//----- nvinfo : EIATTR_KPARAM_INFO
	.align		4
.L_41:
        /*0028*/ 	.byte	0x04, 0x17
        /*002a*/ 	.short	(.L_43 - .L_42)
.L_42:
        /*002c*/ 	.word	0x00000000
        /*0030*/ 	.short	0x0003
        /*0032*/ 	.short	0x0014
        /*0034*/ 	.byte	0x00, 0xf0, 0x11, 0x00


	//----- nvinfo : EIATTR_KPARAM_INFO
	.align		4
.L_43:
        /*0038*/ 	.byte	0x04, 0x17
        /*003a*/ 	.short	(.L_45 - .L_44)
.L_44:
        /*003c*/ 	.word	0x00000000
        /*0040*/ 	.short	0x0002
        /*0042*/ 	.short	0x0010
        /*0044*/ 	.byte	0x00, 0xf0, 0x11, 0x00


	//----- nvinfo : EIATTR_KPARAM_INFO
	.align		4
.L_45:
        /*0048*/ 	.byte	0x04, 0x17
        /*004a*/ 	.short	(.L_47 - .L_46)
.L_46:
        /*004c*/ 	.word	0x00000000
        /*0050*/ 	.short	0x0001
        /*0052*/ 	.short	0x0008
        /*0054*/ 	.byte	0x00, 0xf5, 0x21, 0x00


	//----- nvinfo : EIATTR_KPARAM_INFO
	.align		4
.L_47:
        /*0058*/ 	.byte	0x04, 0x17
        /*005a*/ 	.short	(.L_49 - .L_48)
.L_48:
        /*005c*/ 	.word	0x00000000
        /*0060*/ 	.short	0x0000
        /*0062*/ 	.short	0x0000
        /*0064*/ 	.byte	0x00, 0xf5, 0x21, 0x00


	//----- nvinfo : EIATTR_SPARSE_MMA_MASK
	.align		4
.L_49:
        /*0068*/ 	.byte	0x03, 0x50
        /*006a*/ 	.short	0x0000


	//----- nvinfo : EIATTR_MAXREG_COUNT
	.align		4
        /*006c*/ 	.byte	0x03, 0x1b
        /*006e*/ 	.short	0x00ff


	//----- nvinfo : EIATTR_MERCURY_ISA_VERSION
	.align		4
        /*0070*/ 	.byte	0x03, 0x5f
        /*0072*/ 	.short	0x0101


	//----- nvinfo : EIATTR_VRC_CTA_INIT_COUNT
	.align		4
        /*0074*/ 	.byte	0x02, 0x4a
	.zero		1
	.zero		1


	//----- nvinfo : EIATTR_EXIT_INSTR_OFFSETS
	.align		4
        /*0078*/ 	.byte	0x04, 0x1c
        /*007a*/ 	.short	(.L_51 - .L_50)


	//   ....[0]....
.L_50:
        /*007c*/ 	.word	0x00000120


	//   ....[1]....
        /*0080*/ 	.word	0x000007f0


	//   ....[2]....
        /*0084*/ 	.word	0x000016f0


	//   ....[3]....
        /*0088*/ 	.word	0x00001e60


	//   ....[4]....
        /*008c*/ 	.word	0x00002240


	//   ....[5]....
        /*0090*/ 	.word	0x00002410


	//----- nvinfo : EIATTR_CRS_STACK_SIZE
	.align		4
.L_51:
        /*0094*/ 	.byte	0x04, 0x1e
        /*0096*/ 	.short	(.L_53 - .L_52)
.L_52:
        /*0098*/ 	.word	0x00000000


	//----- nvinfo : EIATTR_CBANK_PARAM_SIZE
	.align		4
.L_53:
        /*009c*/ 	.byte	0x03, 0x19
        /*009e*/ 	.short	0x0020


	//----- nvinfo : EIATTR_PARAM_CBANK
	.align		4
        /*00a0*/ 	.byte	0x04, 0x0a
        /*00a2*/ 	.short	(.L_55 - .L_54)
	.align		4
.L_54:
        /*00a4*/ 	.word	index@(.nv.constant0._Z14gpuYoloLayerV3PKfPfjjjj)
        /*00a8*/ 	.short	0x0380
        /*00aa*/ 	.short	0x0020


	//----- nvinfo : EIATTR_SW_WAR
	.align		4
.L_55:
        /*00ac*/ 	.byte	0x04, 0x36
        /*00ae*/ 	.short	(.L_57 - .L_56)
.L_56:
        /*00b0*/ 	.word	0x00000008
.L_57:


//--------------------- .nv.callgraph             --------------------------
	.section	.nv.callgraph,"",@"SHT_CUDA_CALLGRAPH"
	.align	4
	.sectionentsize	8
	.align		4
        /*0000*/ 	.word	0x00000000
	.align		4
        /*0004*/ 	.word	0xffffffff
	.align		4
        /*0008*/ 	.word	0x00000000
	.align		4
        /*000c*/ 	.word	0xfffffffe
	.align		4
        /*0010*/ 	.word	0x00000000
	.align		4
        /*0014*/ 	.word	0xfffffffd
	.align		4
        /*0018*/ 	.word	0x00000000
	.align		4
        /*001c*/ 	.word	0xfffffffc


//--------------------- .text._Z14gpuYoloV4LayerPKfPfjjjjf --------------------------
	.section	.text._Z14gpuYoloV4LayerPKfPfjjjjf,"ax",@progbits
	.align	128
        .global         _Z14gpuYoloV4LayerPKfPfjjjjf
        .type           _Z14gpuYoloV4LayerPKfPfjjjjf,@function
        .size           _Z14gpuYoloV4LayerPKfPfjjjjf,(.L_x_70 - _Z14gpuYoloV4LayerPKfPfjjjjf)
        .other          _Z14gpuYoloV4LayerPKfPfjjjjf,@"STO_CUDA_ENTRY STV_DEFAULT"
_Z14gpuYoloV4LayerPKfPfjjjjf:
.text._Z14gpuYoloV4LayerPKfPfjjjjf:
[----:B------:R-:W-:Y:S01]  /*0000*/  LDC R1, c[0x0][0x37c] ;  /* 0x0000df00ff017b82 */ /* 0x000fe20000000800 */
[----:B------:R-:W0:Y:S07]  /*0010*/  S2R R2, SR_TID.Y ;  /* 0x0000000000027919 */ /* 0x000e2e0000002200 */
[----:B------:R-:W1:Y:S01]  /*0020*/  LDC R0, c[0x0][0x360] ;  /* 0x0000d800ff007b82 */ /* 0x000e620000000800 */
[----:B------:R-:W2:Y:S01]  /*0030*/  LDCU UR7, c[0x0][0x39c] ;  /* 0x00007380ff0777ac */ /* 0x000ea20008000800 */
[----:B------:R-:W1:Y:S01]  /*0040*/  S2R R5, SR_TID.X ;  /* 0x0000000000057919 */ /* 0x000e620000002100 */
[----:B------:R-:W3:Y:S05]  /*0050*/  S2R R7, SR_TID.Z ;  /* 0x0000000000077919 */ /* 0x000eea0000002300 */
[----:B------:R-:W0:Y:S08]  /*0060*/  S2UR UR5, SR_CTAID.Y ;  /* 0x00000000000579c3 */ /* 0x000e300000002600 */
[----:B------:R-:W0:Y:S08]  /*0070*/  LDC R3, c[0x0][0x364] ;  /* 0x0000d900ff037b82 */ /* 0x000e300000000800 */
[----:B------:R-:W1:Y:S08]  /*0080*/  S2UR UR4, SR_CTAID.X ;  /* 0x00000000000479c3 */ /* 0x000e700000002500 */
[----:B------:R-:W4:Y:S08]  /*0090*/  LDC.64 R22, c[0x0][0x390] ;  /* 0x0000e400ff167b82 */ /* 0x000f300000000a00 */
[----:B------:R-:W3:Y:S01]  /*00a0*/  S2UR UR6, SR_CTAID.Z ;  /* 0x00000000000679c3 */ /* 0x000ee20000002700 */
[----:B0-----:R-:W-:-:S07]  /*00b0*/  IMAD R3, R3, UR5, R2 ;  /* 0x0000000503037c24 */ /* 0x001fce000f8e0202 */
[----:B------:R-:W3:Y:S01]  /*00c0*/  LDC R4, c[0x0][0x368] ;  /* 0x0000da00ff047b82 */ /* 0x000ee20000000800 */
[----:B-1----:R-:W-:Y:S01]  /*00d0*/  IMAD R0, R0, UR4, R5 ;  /* 0x0000000400007c24 */ /* 0x002fe2000f8e0205 */
[----:B----4-:R-:W-:-:S04]  /*00e0*/  ISETP.GE.U32.AND P0, PT, R3, R22, PT ;  /* 0x000000160300720c */ /* 0x010fc80003f06070 */
[----:B------:R-:W-:Y:S01]  /*00f0*/  ISETP.GE.U32.OR P0, PT, R0, R23, P0 ;  /* 0x000000170000720c */ /* 0x000fe20000706470 */
[----:B---3--:R-:W-:-:S05]  /*0100*/  IMAD R4, R4, UR6, R7 ;  /* 0x0000000604047c24 */ /* 0x008fca000f8e0207 */
[----:B--2---:R-:W-:-:S13]  /*0110*/  ISETP.GE.U32.OR P0, PT, R4, UR7, P0 ;  /* 0x0000000704007c0c */ /* 0x004fda0008706470 */
[----:B------:R-:W-:Y:S05]  /*0120*/  @P0 EXIT ;  /* 0x000000000000094d */ /* 0x000fea0003800000 */
[----:B------:R-:W0:Y:S01]  /*0130*/  LDC R2, c[0x0][0x398] ;  /* 0x0000e600ff027b82 */ /* 0x000e220000000800 */
[----:B------:R-:W1:Y:S01]  /*0140*/  LDCU.64 UR4, c[0x0][0x358] ;  /* 0x00006b00ff0477ac */ /* 0x000e620008000a00 */
[----:B------:R-:W-:-:S06]  /*0150*/  IMAD R6, R3, R23, R0 ;  /* 0x0000001703067224 */ /* 0x000fcc00078e0200 */
[----:B------:R-:W2:Y:S08]  /*0160*/  LDC.64 R24, c[0x0][0x380] ;  /* 0x0000e000ff187b82 */ /* 0x000eb00000000a00 */
[----:B------:R-:W3:Y:S01]  /*0170*/  LDC.64 R26, c[0x0][0x388] ;  /* 0x0000e200ff1a7b82 */ /* 0x000ee20000000a00 */
[----:B0-----:R-:W-:-:S05]  /*0180*/  IADD3 R5, PT, PT, R2, 0x5, RZ ;  /* 0x0000000502057810 */ /* 0x001fca0007ffe0ff */
[----:B------:R-:W-:Y:S02]  /*0190*/  IMAD R4, R4, R5, RZ ;  /* 0x0000000504047224 */ /* 0x000fe400078e02ff */
[----:B------:R-:W-:-:S04]  /*01a0*/  IMAD R5, R22, R23, RZ ;  /* 0x0000001716057224 */ /* 0x000fc800078e02ff */
[----:B------:R-:W-:-:S04]  /*01b0*/  IMAD R9, R5, R4, R6 ;  /* 0x0000000405097224 */ /* 0x000fc800078e0206 */
[----:B--2---:R-:W-:-:S05]  /*01c0*/  IMAD.WIDE.U32 R6, R9, 0x4, R24 ;  /* 0x0000000409067825 */ /* 0x004fca00078e0018 */
[----:B-1----:R-:W2:Y:S01]  /*01d0*/  LDG.E R19, desc[UR4][R6.64] ;  /* 0x0000000406137981 */ /* 0x002ea2000c1e1900 */
[----:B------:R-:W-:Y:S01]  /*01e0*/  IADD3 R13, PT, PT, R5, R9, RZ ;  /* 0x00000009050d7210 */ /* 0x000fe20007ffe0ff */
[----:B---3--:R-:W-:-:S04]  /*01f0*/  IMAD.WIDE.U32 R8, R9, 0x4, R26 ;  /* 0x0000000409087825 */ /* 0x008fc800078e001a */
[----:B------:R-:W-:Y:S01]  /*0200*/  IMAD.WIDE.U32 R10, R13, 0x4, R24 ;  /* 0x000000040d0a7825 */ /* 0x000fe200078e0018 */
[----:B------:R-:W-:Y:S01]  /*0210*/  IADD3 R17, PT, PT, R5, R13, RZ ;  /* 0x0000000d05117210 */ /* 0x000fe20007ffe0ff */
[----:B--2---:R0:W-:Y:S04]  /*0220*/  STG.E desc[UR4][R8.64], R19 ;  /* 0x0000001308007986 */ /* 0x0041e8000c101904 */
[----:B------:R-:W2:Y:S01]  /*0230*/  LDG.E R11, desc[UR4][R10.64] ;  /* 0x000000040a0b7981 */ /* 0x000ea2000c1e1900 */
[----:B------:R-:W-:-:S04]  /*0240*/  IMAD.WIDE.U32 R12, R13, 0x4, R26 ;  /* 0x000000040d0c7825 */ /* 0x000fc800078e001a */
[----:B------:R-:W-:Y:S01]  /*0250*/  IMAD.WIDE.U32 R14, R17, 0x4, R24 ;  /* 0x00000004110e7825 */ /* 0x000fe200078e0018 */
[----:B--2---:R1:W-:Y:S05]  /*0260*/  STG.E desc[UR4][R12.64], R11 ;  /* 0x0000000b0c007986 */ /* 0x0043ea000c101904 */
[----:B------:R-:W2:Y:S01]  /*0270*/  LDG.E R14, desc[UR4][R14.64] ;  /* 0x000000040e0e7981 */ /* 0x000ea2000c1e1900 */
[----:B------:R-:W-:Y:S01]  /*0280*/  IADD3 R29, PT, PT, R5, R17, RZ ;  /* 0x00000011051d7210 */ /* 0x000fe20007ffe0ff */
[----:B------:R-:W-:-:S04]  /*0290*/  IMAD.WIDE.U32 R6, R17, 0x4, R26 ;  /* 0x0000000411067825 */ /* 0x000fc800078e001a */
[----:B------:R-:W-:-:S04]  /*02a0*/  IMAD.WIDE.U32 R16, R29, 0x4, R24 ;  /* 0x000000041d107825 */ /* 0x000fc800078e0018 */
[----:B--2---:R-:W-:-:S05]  /*02b0*/  FMUL.M4 R21, R14, R14 ;  /* 0x0000000e0e157220 */ /* 0x004fca0000600000 */
[----:B------:R2:W-:Y:S04]  /*02c0*/  STG.E desc[UR4][R6.64], R21 ;  /* 0x0000001506007986 */ /* 0x0005e8000c101904 */
[----:B------:R-:W3:Y:S01]  /*02d0*/  LDG.E R16, desc[UR4][R16.64] ;  /* 0x0000000410107981 */ /* 0x000ee2000c1e1900 */
[----:B------:R-:W-:Y:S01]  /*02e0*/  IADD3 R31, PT, PT, R5, R29, RZ ;  /* 0x0000001d051f7210 */ /* 0x000fe20007ffe0ff */
[----:B0-----:R-:W-:-:S04]  /*02f0*/  IMAD.WIDE.U32 R8, R29, 0x4, R26 ;  /* 0x000000041d087825 */ /* 0x001fc800078e001a */
[----:B-1----:R-:W-:-:S04]  /*0300*/  IMAD.WIDE.U32 R10, R31, 0x4, R24 ;  /* 0x000000041f0a7825 */ /* 0x002fc800078e0018 */
[----:B---3--:R-:W-:-:S05]  /*0310*/  FMUL.M4 R19, R16, R16 ;  /* 0x0000001010137220 */ /* 0x008fca0000600000 */
[----:B------:R2:W-:Y:S04]  /*0320*/  STG.E desc[UR4][R8.64], R19 ;  /* 0x0000001308007986 */ /* 0x0005e8000c101904 */
[----:B------:R-:W3:Y:S01]  /*0330*/  LDG.E R11, desc[UR4][R10.64] ;  /* 0x000000040a0b7981 */ /* 0x000ee2000c1e1900 */
[----:B------:R-:W-:Y:S01]  /*0340*/  ISETP.NE.AND P0, PT, R2, RZ, PT ;  /* 0x000000ff0200720c */ /* 0x000fe20003f05270 */
[----:B------:R-:W-:-:S05]  /*0350*/  IMAD.WIDE.U32 R12, R31, 0x4, R26 ;  /* 0x000000041f0c7825 */ /* 0x000fca00078e001a */
[----:B---3--:R2:W-:Y:S07]  /*0360*/  STG.E desc[UR4][R12.64], R11 ;  /* 0x0000000b0c007986 */ /* 0x0085ee000c101904 */
[----:B------:R-:W-:Y:S05]  /*0370*/  @!P0 EXIT ;  /* 0x000000000000894d */ /* 0x000fea0003800000 */
[----:B------:R-:W-:Y:S01]  /*0380*/  ISETP.GE.U32.AND P0, PT, R2, 0x10, PT ;  /* 0x000000100200780c */ /* 0x000fe20003f06070 */
[----:B--2---:R-:W-:-:S12]  /*0390*/  HFMA2 R7, -RZ, RZ, 0, 0 ;  /* 0x00000000ff077431 */ /* 0x004fd800000001ff */
[----:B------:R-:W-:Y:S05]  /*03a0*/  @!P0 BRA `(.L_x_0) ;  /* 0x0000000800188947 */ /* 0x000fea0003800000 */
[C---:B------:R-:W-:Y:S02]  /*03b0*/  IADD3 R37, PT, PT, R4.reuse, 0x6, RZ ;  /* 0x0000000604257810 */ /* 0x040fe40007ffe0ff */
[C---:B------:R-:W-:Y:S02]  /*03c0*/  IADD3 R8, PT, PT, R4.reuse, 0x7, RZ ;  /* 0x0000000704087810 */ /* 0x040fe40007ffe0ff */
[C---:B------:R-:W-:Y:S01]  /*03d0*/  IADD3 R10, PT, PT, R4.reuse, 0x8, RZ ;  /* 0x00000008040a7810 */ /* 0x040fe20007ffe0ff */
[-CC-:B------:R-:W-:Y:S01]  /*03e0*/  IMAD R37, R37, R22.reuse, R3.reuse ;  /* 0x0000001625257224 */ /* 0x180fe200078e0203 */
[----:B------:R-:W-:Y:S01]  /*03f0*/  IADD3 R12, PT, PT, R4, 0x9, RZ ;  /* 0x00000009040c7810 */ /* 0x000fe20007ffe0ff */
        /* <DEDUP_REMOVED lines=13> */
[C---:B------:R-:W-:Y:S01]  /*04d0*/  IADD3 R11, PT, PT, R4.reuse, 0x10, RZ ;  /* 0x00000010040b7810 */ /* 0x040fe20007ffe0ff */
        /* <DEDUP_REMOVED lines=9> */
[----:B------:R-:W-:Y:S01]  /*0570*/  IADD3 R21, PT, PT, R4, 0x5, RZ ;  /* 0x0000000504157810 */ /* 0x000fe20007ffe0ff */
[-CC-:B------:R-:W-:Y:S01]  /*0580*/  IMAD R17, R17, R22.reuse, R3.reuse ;  /* 0x0000001611117224 */ /* 0x180fe200078e0203 */
[----:B------:R-:W-:Y:S01]  /*0590*/  LOP3.LUT R6, R2, 0xfffffff0, RZ, 0xc0, !PT ;  /* 0xfffffff002067812 */ /* 0x000fe200078ec0ff */
[----:B------:R-:W-:-:S02]  /*05a0*/  IMAD R19, R19, R22, R3 ;  /* 0x0000001613137224 */ /* 0x000fc400078e0203 */
[----:B------:R-:W-:Y:S01]  /*05b0*/  IMAD R21, R21, R22, R3 ;  /* 0x0000001615157224 */ /* 0x000fe200078e0203 */
[----:B------:R-:W-:Y:S01]  /*05c0*/  IADD3 R6, PT, PT, -R6, RZ, RZ ;  /* 0x000000ff06067210 */ /* 0x000fe20007ffe1ff */
[-CC-:B------:R-:W-:Y:S02]  /*05d0*/  IMAD R37, R37, R23.reuse, R0.reuse ;  /* 0x0000001725257224 */ /* 0x180fe400078e0200 */
[-CC-:B------:R-:W-:Y:S02]  /*05e0*/  IMAD R8, R8, R23.reuse, R0.reuse ;  /* 0x0000001708087224 */ /* 0x180fe400078e0200 */
[-CC-:B------:R-:W-:Y:S02]  /*05f0*/  IMAD R10, R10, R23.reuse, R0.reuse ;  /* 0x000000170a0a7224 */ /* 0x180fe400078e0200 */
[-CC-:B------:R-:W-:Y:S02]  /*0600*/  IMAD R12, R12, R23.reuse, R0.reuse ;  /* 0x000000170c0c7224 */ /* 0x180fe400078e0200 */
[----:B------:R-:W-:-:S02]  /*0610*/  IMAD R14, R14, R23, R0 ;  /* 0x000000170e0e7224 */ /* 0x000fc400078e0200 */
[-CC-:B------:R-:W-:Y:S02]  /*0620*/  IMAD R16, R16, R23.reuse, R0.reuse ;  /* 0x0000001710107224 */ /* 0x180fe400078e0200 */
        /* <DEDUP_REMOVED lines=9> */
[----:B------:R-:W-:-:S07]  /*06c0*/  IMAD R21, R21, R23, R0 ;  /* 0x0000001715157224 */ /* 0x000fce00078e0200 */
.L_x_1:
[----:B------:R-:W-:-:S05]  /*06d0*/  IMAD.WIDE.U32 R30, R21, 0x4, R24 ;  /* 0x00000004151e7825 */ /* 0x000fca00078e0018 */
[----:B------:R-:W2:Y:S01]  /*06e0*/  LDG.E R36, desc[UR4][R30.64] ;  /* 0x000000041e247981 */ /* 0x000ea2000c1e1900 */
[----:B0-----:R-:W-:-:S04]  /*06f0*/  IMAD.WIDE.U32 R34, R21, 0x4, R26 ;  /* 0x0000000415227825 */ /* 0x001fc800078e001a */
[C---:B------:R-:W-:Y:S01]  /*0700*/  IMAD.WIDE.U32 R32, R37.reuse, 0x4, R24 ;  /* 0x0000000425207825 */ /* 0x040fe200078e0018 */
[----:B--2---:R0:W-:Y:S04]  /*0710*/  STG.E desc[UR4][R34.64], R36 ;  /* 0x0000002422007986 */ /* 0x0041e8000c101904 */
[----:B0-----:R-:W2:Y:S01]  /*0720*/  LDG.E R36, desc[UR4][R32.64] ;  /* 0x0000000420247981 */ /* 0x001ea2000c1e1900 */
[----:B------:R-:W-:-:S04]  /*0730*/  IMAD.WIDE.U32 R30, R37, 0x4, R26 ;  /* 0x00000004251e7825 */ /* 0x000fc800078e001a */
[C---:B------:R-:W-:Y:S01]  /*0740*/  IMAD.WIDE.U32 R28, R8.reuse, 0x4, R24 ;  /* 0x00000004081c7825 */ /* 0x040fe200078e0018 */
[----:B--2---:R0:W-:Y:S04]  /*0750*/  STG.E desc[UR4][R30.64], R36 ;  /* 0x000000241e007986 */ /* 0x0041e8000c101904 */
[----:B------:R1:W2:Y:S01]  /*0760*/  LDG.E R35, desc[UR4][R28.64] ;  /* 0x000000041c237981 */ /* 0x0002a2000c1e1900 */
[----:B------:R-:W-:-:S04]  /*0770*/  IMAD.WIDE.U32 R32, R8, 0x4, R26 ;  /* 0x0000000408207825 */ /* 0x000fc800078e001a */
[C---:B-1----:R-:W-:Y:S01]  /*0780*/  IMAD.WIDE.U32 R28, R10.reuse, 0x4, R24 ;  /* 0x000000040a1c7825 */ /* 0x042fe200078e0018 */
[----:B--2---:R1:W-:Y:S04]  /*0790*/  STG.E desc[UR4][R32.64], R35 ;  /* 0x0000002320007986 */ /* 0x0043e8000c101904 */
[----:B0-----:R-:W2:Y:S01]  /*07a0*/  LDG.E R36, desc[UR4][R28.64] ;  /* 0x000000041c247981 */ /* 0x001ea2000c1e1900 */
[----:B------:R-:W-:-:S04]  /*07b0*/  IMAD.WIDE.U32 R30, R10, 0x4, R26 ;  /* 0x000000040a1e7825 */ /* 0x000fc800078e001a */
[C---:B-1----:R-:W-:Y:S01]  /*07c0*/  IMAD.WIDE.U32 R34, R12.reuse, 0x4, R24 ;  /* 0x000000040c227825 */ /* 0x042fe200078e0018 */
[----:B--2---:R0:W-:Y:S05]  /*07d0*/  STG.E desc[UR4][R30.64], R36 ;  /* 0x000000241e007986 */ /* 0x0041ea000c101904 */
[----:B------:R-:W2:Y:S01]  /*07e0*/  LDG.E R34, desc[UR4][R34.64] ;  /* 0x0000000422227981 */ /* 0x000ea2000c1e1900 */
[----:B------:R-:W-:-:S04]  /*07f0*/  IMAD.WIDE.U32 R32, R12, 0x4, R26 ;  /* 0x000000040c207825 */ /* 0x000fc800078e001a */
[C---:B0-----:R-:W-:Y:S01]  /*0800*/  IMAD.WIDE.U32 R30, R14.reuse, 0x4, R24 ;  /* 0x000000040e1e7825 */ /* 0x041fe200078e0018 */
[----:B--2---:R0:W-:Y:S04]  /*0810*/  STG.E desc[UR4][R32.64], R34 ;  /* 0x0000002220007986 */ /* 0x0041e8000c101904 */
[----:B------:R-:W2:Y:S01]  /*0820*/  LDG.E R36, desc[UR4][R30.64] ;  /* 0x000000041e247981 */ /* 0x000ea2000c1e1900 */
[----:B------:R-:W-:-:S04]  /*0830*/  IMAD.WIDE.U32 R28, R14, 0x4, R26 ;  /* 0x000000040e1c7825 */ /* 0x000fc800078e001a */
[--C-:B0-----:R-:W-:Y:S01]  /*0840*/  IMAD.WIDE.U32 R32, R16, 0x4, R24.reuse ;  /* 0x0000000410207825 */ /* 0x101fe200078e0018 */
[----:B--2---:R0:W-:Y:S05]  /*0850*/  STG.E desc[UR4][R28.64], R36 ;  /* 0x000000241c007986 */ /* 0x0041ea000c101904 */
[----:B------:R-:W2:Y:S01]  /*0860*/  LDG.E R33, desc[UR4][R32.64] ;  /* 0x0000000420217981 */ /* 0x000ea2000c1e1900 */
[----:B------:R-:W-:-:S04]  /*0870*/  IMAD.WIDE.U32 R30, R18, 0x4, R24 ;  /* 0x00000004121e7825 */ /* 0x000fc800078e0018 */
[----:B0-----:R-:W-:-:S05]  /*0880*/  IMAD.WIDE.U32 R28, R16, 0x4, R26 ;  /* 0x00000004101c7825 */ /* 0x001fca00078e001a */
[----:B--2---:R0:W-:Y:S04]  /*0890*/  STG.E desc[UR4][R28.64], R33 ;  /* 0x000000211c007986 */ /* 0x0041e8000c101904 */
[----:B------:R-:W2:Y:S01]  /*08a0*/  LDG.E R36, desc[UR4][R30.64] ;  /* 0x000000041e247981 */ /* 0x000ea2000c1e1900 */
[----:B------:R-:W-:-:S04]  /*08b0*/  IMAD.WIDE.U32 R34, R18, 0x4, R26 ;  /* 0x0000000412227825 */ /* 0x000fc800078e001a */
[C---:B0-----:R-:W-:Y:S01]  /*08c0*/  IMAD.WIDE.U32 R32, R20.reuse, 0x4, R24 ;  /* 0x0000000414207825 */ /* 0x041fe200078e0018 */
[----:B--2---:R0:W-:Y:S05]  /*08d0*/  STG.E desc[UR4][R34.64], R36 ;  /* 0x0000002422007986 */ /* 0x0041ea000c101904 */
[----:B------:R-:W2:Y:S01]  /*08e0*/  LDG.E R32, desc[UR4][R32.64] ;  /* 0x0000000420207981 */ /* 0x000ea2000c1e1900 */
[----:B------:R-:W-:-:S04]  /*08f0*/  IMAD.WIDE.U32 R30, R20, 0x4, R26 ;  /* 0x00000004141e7825 */ /* 0x000fc800078e001a */
[C---:B------:R-:W-:Y:S01]  /*0900*/  IMAD.WIDE.U32 R28, R7.reuse, 0x4, R24 ;  /* 0x00000004071c7825 */ /* 0x040fe200078e0018 */
[----:B--2---:R-:W-:Y:S04]  /*0910*/  STG.E desc[UR4][R30.64], R32 ;  /* 0x000000201e007986 */ /* 0x004fe8000c101904 */
[----:B0-----:R0:W2:Y:S01]  /*0920*/  LDG.E R36, desc[UR4][R28.64] ;  /* 0x000000041c247981 */ /* 0x0010a2000c1e1900 */
[----:B------:R-:W-:-:S04]  /*0930*/  IMAD.WIDE.U32 R34, R7, 0x4, R26 ;  /* 0x0000000407227825 */ /* 0x000fc800078e001a */
[C---:B0-----:R-:W-:Y:S01]  /*0940*/  IMAD.WIDE.U32 R28, R9.reuse, 0x4, R24 ;  /* 0x00000004091c7825 */ /* 0x041fe200078e0018 */
[----:B--2---:R0:W-:Y:S04]  /*0950*/  STG.E desc[UR4][R34.64], R36 ;  /* 0x0000002422007986 */ /* 0x0041e8000c101904 */
[----:B0-----:R-:W2:Y:S01]  /*0960*/  LDG.E R36, desc[UR4][R28.64] ;  /* 0x000000041c247981 */ /* 0x001ea2000c1e1900 */
[----:B------:R-:W-:-:S04]  /*0970*/  IMAD.WIDE.U32 R30, R9, 0x4, R26 ;  /* 0x00000004091e7825 */ /* 0x000fc800078e001a */
[C---:B------:R-:W-:Y:S01]  /*0980*/  IMAD.WIDE.U32 R32, R11.reuse, 0x4, R24 ;  /* 0x000000040b207825 */ /* 0x040fe200078e0018 */
[----:B--2---:R0:W-:Y:S04]  /*0990*/  STG.E desc[UR4][R30.64], R36 ;  /* 0x000000241e007986 */ /* 0x0041e8000c101904 */
[----:B0-----:R0:W2:Y:S01]  /*09a0*/  LDG.E R36, desc[UR4][R32.64] ;  /* 0x0000000420247981 */ /* 0x0010a2000c1e1900 */
[----:B------:R-:W-:-:S04]  /*09b0*/  IMAD.WIDE.U32 R34, R11, 0x4, R26 ;  /* 0x000000040b227825 */ /* 0x000fc800078e001a */
[C---:B0-----:R-:W-:Y:S01]  /*09c0*/  IMAD.WIDE.U32 R32, R13.reuse, 0x4, R24 ;  /* 0x000000040d207825 */ /* 0x041fe200078e0018 */
[----:B--2---:R0:W-:Y:S05]  /*09d0*/  STG.E desc[UR4][R34.64], R36 ;  /* 0x0000002422007986 */ /* 0x0041ea000c101904 */
[----:B------:R-:W2:Y:S01]  /*09e0*/  LDG.E R33, desc[UR4][R32.64] ;  /* 0x0000000420217981 */ /* 0x000ea2000c1e1900 */
[----:B------:R-:W-:-:S04]  /*09f0*/  IMAD.WIDE.U32 R30, R13, 0x4, R26 ;  /* 0x000000040d1e7825 */ /* 0x000fc800078e001a */
[--C-:B------:R-:W-:Y:S01]  /*0a00*/  IMAD.WIDE.U32 R28, R15, 0x4, R24.reuse ;  /* 0x000000040f1c7825 */ /* 0x100fe200078e0018 */
[----:B--2---:R1:W-:Y:S04]  /*0a10*/  STG.E desc[UR4][R30.64], R33 ;  /* 0x000000211e007986 */ /* 0x0043e8000c101904 */
[----:B0-----:R0:W2:Y:S01]  /*0a20*/  LDG.E R36, desc[UR4][R28.64] ;  /* 0x000000041c247981 */ /* 0x0010a2000c1e1900 */
[----:B-1----:R-:W-:-:S04]  /*0a30*/  IMAD.WIDE.U32 R30, R17, 0x4, R24 ;  /* 0x00000004111e7825 */ /* 0x002fc800078e0018 */
[----:B0-----:R-:W-:-:S05]  /*0a40*/  IMAD.WIDE.U32 R28, R15, 0x4, R26 ;  /* 0x000000040f1c7825 */ /* 0x001fca00078e001a */
[----:B--2---:R-:W-:Y:S04]  /*0a50*/  STG.E desc[UR4][R28.64], R36 ;  /* 0x000000241c007986 */ /* 0x004fe8000c101904 */
[----:B------:R-:W2:Y:S01]  /*0a60*/  LDG.E R31, desc[UR4][R30.64] ;  /* 0x000000041e1f7981 */ /* 0x000ea2000c1e1900 */
[----:B------:R-:W-:-:S04]  /*0a70*/  IMAD.WIDE.U32 R32, R17, 0x4, R26 ;  /* 0x0000000411207825 */ /* 0x000fc800078e001a */
[----:B------:R-:W-:Y:S01]  /*0a80*/  IMAD.WIDE.U32 R34, R19, 0x4, R24 ;  /* 0x0000000413227825 */ /* 0x000fe200078e0018 */
[----:B------:R-:W-:-:S04]  /*0a90*/  IADD3 R6, PT, PT, R6, 0x10, RZ ;  /* 0x0000001006067810 */ /* 0x000fc80007ffe0ff */
[----:B------:R-:W-:Y:S01]  /*0aa0*/  ISETP.NE.AND P0, PT, R6, RZ, PT ;  /* 0x000000ff0600720c */ /* 0x000fe20003f05270 */
[----:B--2---:R0:W-:Y:S04]  /*0ab0*/  STG.E desc[UR4][R32.64], R31 ;  /* 0x0000001f20007986 */ /* 0x0041e8000c101904 */
[----:B0-----:R0:W2:Y:S01]  /*0ac0*/  LDG.E R32, desc[UR4][R34.64] ;  /* 0x0000000422207981 */ /* 0x0010a2000c1e1900 */
[C---:B------:R-:W-:Y:S02]  /*0ad0*/  LEA R37, R5.reuse, R37, 0x4 ;  /* 0x0000002505257211 */ /* 0x040fe400078e20ff */
[C---:B------:R-:W-:Y:S02]  /*0ae0*/  LEA R8, R5.reuse, R8, 0x4 ;  /* 0x0000000805087211 */ /* 0x040fe400078e20ff */
[----:B------:R-:W-:-:S02]  /*0af0*/  LEA R10, R5, R10, 0x4 ;  /* 0x0000000a050a7211 */ /* 0x000fc400078e20ff */
[C---:B------:R-:W-:Y:S02]  /*0b00*/  LEA R12, R5.reuse, R12, 0x4 ;  /* 0x0000000c050c7211 */ /* 0x040fe400078e20ff */
[----:B------:R-:W-:Y:S01]  /*0b10*/  LEA R14, R5, R14, 0x4 ;  /* 0x0000000e050e7211 */ /* 0x000fe200078e20ff */
[----:B0-----:R-:W-:Y:S01]  /*0b20*/  IMAD.WIDE.U32 R34, R19, 0x4, R26 ;  /* 0x0000000413227825 */ /* 0x001fe200078e001a */
[C---:B------:R-:W-:Y:S02]  /*0b30*/  LEA R16, R5.reuse, R16, 0x4 ;  /* 0x0000001005107211 */ /* 0x040fe400078e20ff */
[C---:B------:R-:W-:Y:S02]  /*0b40*/  LEA R18, R5.reuse, R18, 0x4 ;  /* 0x0000001205127211 */ /* 0x040fe400078e20ff */
[C---:B------:R-:W-:Y:S02]  /*0b50*/  LEA R20, R5.reuse, R20, 0x4 ;  /* 0x0000001405147211 */ /* 0x040fe400078e20ff */
[----:B------:R-:W-:-:S02]  /*0b60*/  LEA R7, R5, R7, 0x4 ;  /* 0x0000000705077211 */ /* 0x000fc400078e20ff */
[C---:B------:R-:W-:Y:S02]  /*0b70*/  LEA R9, R5.reuse, R9, 0x4 ;  /* 0x0000000905097211 */ /* 0x040fe400078e20ff */
[C---:B------:R-:W-:Y:S02]  /*0b80*/  LEA R11, R5.reuse, R11, 0x4 ;  /* 0x0000000b050b7211 */ /* 0x040fe400078e20ff */
[C---:B------:R-:W-:Y:S02]  /*0b90*/  LEA R13, R5.reuse, R13, 0x4 ;  /* 0x0000000d050d7211 */ /* 0x040fe400078e20ff */
[C---:B------:R-:W-:Y:S02]  /*0ba0*/  LEA R15, R5.reuse, R15, 0x4 ;  /* 0x0000000f050f7211 */ /* 0x040fe400078e20ff */
[C---:B------:R-:W-:Y:S02]  /*0bb0*/  LEA R17, R5.reuse, R17, 0x4 ;  /* 0x0000001105117211 */ /* 0x040fe400078e20ff */
[----:B------:R-:W-:-:S02]  /*0bc0*/  LEA R19, R5, R19, 0x4 ;  /* 0x0000001305137211 */ /* 0x000fc400078e20ff */
[----:B------:R-:W-:Y:S01]  /*0bd0*/  LEA R21, R5, R21, 0x4 ;  /* 0x0000001505157211 */ /* 0x000fe200078e20ff */
[----:B--2---:R0:W-:Y:S01]  /*0be0*/  STG.E desc[UR4][R34.64], R32 ;  /* 0x0000002022007986 */ /* 0x0041e2000c101904 */
[----:B------:R-:W-:Y:S05]  /*0bf0*/  @P0 BRA `(.L_x_1) ;  /* 0xfffffff800b40947 */ /* 0x000fea000383ffff */
[----:B------:R-:W-:-:S07]  /*0c00*/  LOP3.LUT R7, R2, 0xfffffff0, RZ, 0xc0, !PT ;  /* 0xfffffff002077812 */ /* 0x000fce00078ec0ff */
.L_x_0:
[----:B------:R-:W-:-:S13]  /*0c10*/  LOP3.LUT P0, R6, R2, 0xf, RZ, 0xc0, !PT ;  /* 0x0000000f02067812 */ /* 0x000fda000780c0ff */
[----:B------:R-:W-:Y:S05]  /*0c20*/  @!P0 EXIT ;  /* 0x000000000000894d */ /* 0x000fea0003800000 */
[----:B------:R-:W-:Y:S01]  /*0c30*/  ISETP.GE.U32.AND P0, PT, R6, 0x8, PT ;  /* 0x000000080600780c */ /* 0x000fe20003f06070 */
[----:B------:R-:W-:Y:S01]  /*0c40*/  IMAD R8, R3, R23, R0 ;  /* 0x0000001703087224 */ /* 0x000fe200078e0200 */
[----:B------:R-:W-:Y:S02]  /*0c50*/  LOP3.LUT R9, R2, 0x7, RZ, 0xc0, !PT ;  /* 0x0000000702097812 */ /* 0x000fe400078ec0ff */
[----:B------:R-:W-:Y:S02]  /*0c60*/  IADD3 R6, PT, PT, R4, 0x5, RZ ;  /* 0x0000000504067810 */ /* 0x000fe40007ffe0ff */
[----:B------:R-:W-:-:S07]  /*0c70*/  ISETP.NE.AND P1, PT, R9, RZ, PT ;  /* 0x000000ff0900720c */ /* 0x000fce0003f25270 */
[----:B------:R-:W-:Y:S06]  /*0c80*/  @!P0 BRA `(.L_x_2) ;  /* 0x0000000000a88947 */ /* 0x000fec0003800000 */
[----:B------:R-:W-:-:S05]  /*0c90*/  IADD3 R10, PT, PT, R7, R6, RZ ;  /* 0x00000006070a7210 */ /* 0x000fca0007ffe0ff */
[----:B------:R-:W-:-:S04]  /*0ca0*/  IMAD R13, R5, R10, R8 ;  /* 0x0000000a050d7224 */ /* 0x000fc800078e0208 */
[----:B------:R-:W-:-:S05]  /*0cb0*/  IMAD.WIDE.U32 R10, R13, 0x4, R24 ;  /* 0x000000040d0a7825 */ /* 0x000fca00078e0018 */
[----:B------:R-:W2:Y:S01]  /*0cc0*/  LDG.E R29, desc[UR4][R10.64] ;  /* 0x000000040a1d7981 */ /* 0x000ea2000c1e1900 */
[----:B------:R-:W-:Y:S01]  /*0cd0*/  IADD3 R17, PT, PT, R5, R13, RZ ;  /* 0x0000000d05117210 */ /* 0x000fe20007ffe0ff */
[----:B------:R-:W-:-:S04]  /*0ce0*/  IMAD.WIDE.U32 R12, R13, 0x4, R26 ;  /* 0x000000040d0c7825 */ /* 0x000fc800078e001a */
[----:B------:R-:W-:Y:S01]  /*0cf0*/  IMAD.WIDE.U32 R14, R17, 0x4, R24 ;  /* 0x00000004110e7825 */ /* 0x000fe200078e0018 */
[----:B------:R-:W-:Y:S01]  /*0d00*/  IADD3 R21, PT, PT, R5, R17, RZ ;  /* 0x0000001105157210 */ /* 0x000fe20007ffe0ff */
[----:B--2---:R1:W-:Y:S04]  /*0d10*/  STG.E desc[UR4][R12.64], R29 ;  /* 0x0000001d0c007986 */ /* 0x0043e8000c101904 */
[----:B------:R-:W2:Y:S01]  /*0d20*/  LDG.E R31, desc[UR4][R14.64] ;  /* 0x000000040e1f7981 */ /* 0x000ea2000c1e1900 */
[----:B------:R-:W-:-:S04]  /*0d30*/  IMAD.WIDE.U32 R16, R17, 0x4, R26 ;  /* 0x0000000411107825 */ /* 0x000fc800078e001a */
[----:B------:R-:W-:Y:S01]  /*0d40*/  IMAD.WIDE.U32 R18, R21, 0x4, R24 ;  /* 0x0000000415127825 */ /* 0x000fe200078e0018 */
[----:B0-----:R-:W-:Y:S01]  /*0d50*/  IADD3 R35, PT, PT, R5, R21, RZ ;  /* 0x0000001505237210 */ /* 0x001fe20007ffe0ff */
[----:B--2---:R0:W-:Y:S04]  /*0d60*/  STG.E desc[UR4][R16.64], R31 ;  /* 0x0000001f10007986 */ /* 0x0041e8000c101904 */
[----:B------:R-:W2:Y:S01]  /*0d70*/  LDG.E R33, desc[UR4][R18.64] ;  /* 0x0000000412217981 */ /* 0x000ea2000c1e1900 */
[----:B------:R-:W-:-:S04]  /*0d80*/  IMAD.WIDE.U32 R10, R21, 0x4, R26 ;  /* 0x00000004150a7825 */ /* 0x000fc800078e001a */
[----:B------:R-:W-:Y:S01]  /*0d90*/  IMAD.WIDE.U32 R20, R35, 0x4, R24 ;  /* 0x0000000423147825 */ /* 0x000fe200078e0018 */
[----:B------:R-:W-:Y:S01]  /*0da0*/  IADD3 R37, PT, PT, R5, R35, RZ ;  /* 0x0000002305257210 */ /* 0x000fe20007ffe0ff */
[----:B--2---:R2:W-:Y:S04]  /*0db0*/  STG.E desc[UR4][R10.64], R33 ;  /* 0x000000210a007986 */ /* 0x0045e8000c101904 */
[----:B-1----:R-:W3:Y:S01]  /*0dc0*/  LDG.E R29, desc[UR4][R20.64] ;  /* 0x00000004141d7981 */ /* 0x002ee2000c1e1900 */
[----:B------:R-:W-:-:S04]  /*0dd0*/  IMAD.WIDE.U32 R12, R35, 0x4, R26 ;  /* 0x00000004230c7825 */ /* 0x000fc800078e001a */
[----:B------:R-:W-:Y:S01]  /*0de0*/  IMAD.WIDE.U32 R14, R37, 0x4, R24 ;  /* 0x00000004250e7825 */ /* 0x000fe200078e0018 */
[----:B------:R-:W-:Y:S01]  /*0df0*/  IADD3 R35, PT, PT, R5, R37, RZ ;  /* 0x0000002505237210 */ /* 0x000fe20007ffe0ff */
[----:B---3--:R1:W-:Y:S04]  /*0e00*/  STG.E desc[UR4][R12.64], R29 ;  /* 0x0000001d0c007986 */ /* 0x0083e8000c101904 */
[----:B0-----:R-:W3:Y:S01]  /*0e10*/  LDG.E R31, desc[UR4][R14.64] ;  /* 0x000000040e1f7981 */ /* 0x001ee2000c1e1900 */
[----:B------:R-:W-:-:S04]  /*0e20*/  IMAD.WIDE.U32 R16, R37, 0x4, R26 ;  /* 0x0000000425107825 */ /* 0x000fc800078e001a */
[----:B------:R-:W-:Y:S01]  /*0e30*/  IMAD.WIDE.U32 R18, R35, 0x4, R24 ;  /* 0x0000000423127825 */ /* 0x000fe200078e0018 */
[----:B--2---:R-:W-:Y:S01]  /*0e40*/  IADD3 R33, PT, PT, R5, R35, RZ ;  /* 0x0000002305217210 */ /* 0x004fe20007ffe0ff */
[----:B---3--:R0:W-:Y:S04]  /*0e50*/  STG.E desc[UR4][R16.64], R31 ;  /* 0x0000001f10007986 */ /* 0x0081e8000c101904 */
[----:B------:R-:W2:Y:S01]  /*0e60*/  LDG.E R19, desc[UR4][R18.64] ;  /* 0x0000000412137981 */ /* 0x000ea2000c1e1900 */
[----:B------:R-:W-:-:S04]  /*0e70*/  IMAD.WIDE.U32 R10, R35, 0x4, R26 ;  /* 0x00000004230a7825 */ /* 0x000fc800078e001a */
[----:B------:R-:W-:Y:S01]  /*0e80*/  IMAD.WIDE.U32 R20, R33, 0x4, R24 ;  /* 0x0000000421147825 */ /* 0x000fe200078e0018 */
[----:B-1----:R-:W-:Y:S01]  /*0e90*/  IADD3 R29, PT, PT, R5, R33, RZ ;  /* 0x00000021051d7210 */ /* 0x002fe20007ffe0ff */
[----:B--2---:R1:W-:Y:S04]  /*0ea0*/  STG.E desc[UR4][R10.64], R19 ;  /* 0x000000130a007986 */ /* 0x0043e8000c101904 */
[----:B------:R-:W2:Y:S01]  /*0eb0*/  LDG.E R21, desc[UR4][R20.64] ;  /* 0x0000000414157981 */ /* 0x000ea2000c1e1900 */
[----:B------:R-:W-:-:S04]  /*0ec0*/  IMAD.WIDE.U32 R12, R33, 0x4, R26 ;  /* 0x00000004210c7825 */ /* 0x000fc800078e001a */
[C---:B------:R-:W-:Y:S01]  /*0ed0*/  IMAD.WIDE.U32 R14, R29.reuse, 0x4, R24 ;  /* 0x000000041d0e7825 */ /* 0x040fe200078e0018 */
[----:B--2---:R1:W-:Y:S05]  /*0ee0*/  STG.E desc[UR4][R12.64], R21 ;  /* 0x000000150c007986 */ /* 0x0043ea000c101904 */
[----:B------:R-:W2:Y:S01]  /*0ef0*/  LDG.E R15, desc[UR4][R14.64] ;  /* 0x000000040e0f7981 */ /* 0x000ea2000c1e1900 */
[----:B0-----:R-:W-:Y:S01]  /*0f00*/  IMAD.WIDE.U32 R16, R29, 0x4, R26 ;  /* 0x000000041d107825 */ /* 0x001fe200078e001a */
[----:B------:R-:W-:-:S04]  /*0f10*/  IADD3 R7, PT, PT, R7, 0x8, RZ ;  /* 0x0000000807077810 */ /* 0x000fc80007ffe0ff */
[----:B--2---:R1:W-:Y:S03]  /*0f20*/  STG.E desc[UR4][R16.64], R15 ;  /* 0x0000000f10007986 */ /* 0x0043e6000c101904 */
.L_x_2:
[----:B------:R-:W-:Y:S05]  /*0f30*/  @!P1 EXIT ;  /* 0x000000000000994d */ /* 0x000fea0003800000 */
[----:B------:R-:W-:Y:S02]  /*0f40*/  ISETP.GE.U32.AND P0, PT, R9, 0x4, PT ;  /* 0x000000040900780c */ /* 0x000fe40003f06070 */
[----:B------:R-:W-:-:S04]  /*0f50*/  LOP3.LUT R2, R2, 0x3, RZ, 0xc0, !PT ;  /* 0x0000000302027812 */ /* 0x000fc800078ec0ff */
[----:B------:R-:W-:-:S07]  /*0f60*/  ISETP.NE.AND P1, PT, R2, RZ, PT ;  /* 0x000000ff0200720c */ /* 0x000fce0003f25270 */
[----:B------:R-:W-:Y:S06]  /*0f70*/  @!P0 BRA `(.L_x_3) ;  /* 0x0000000000588947 */ /* 0x000fec0003800000 */
[----:B------:R-:W-:-:S05]  /*0f80*/  IADD3 R6, PT, PT, R7, R6, RZ ;  /* 0x0000000607067210 */ /* 0x000fca0007ffe0ff */
[----:B-1----:R-:W-:-:S04]  /*0f90*/  IMAD R11, R5, R6, R8 ;  /* 0x00000006050b7224 */ /* 0x002fc800078e0208 */
        /* <DEDUP_REMOVED lines=10> */
[----:B------:R-:W-:Y:S01]  /*1040*/  IADD3 R29, PT, PT, R5, R19, RZ ;  /* 0x00000013051d7210 */ /* 0x000fe20007ffe0ff */
[----:B--2---:R2:W-:Y:S04]  /*1050*/  STG.E desc[UR4][R14.64], R13 ;  /* 0x0000000d0e007986 */ /* 0x0045e8000c101904 */
[----:B------:R-:W3:Y:S01]  /*1060*/  LDG.E R17, desc[UR4][R16.64] ;  /* 0x0000000410117981 */ /* 0x000ee2000c1e1900 */
[----:B------:R-:W-:-:S04]  /*1070*/  IMAD.WIDE.U32 R8, R19, 0x4, R26 ;  /* 0x0000000413087825 */ /* 0x000fc800078e001a */
[C---:B------:R-:W-:Y:S01]  /*1080*/  IMAD.WIDE.U32 R18, R29.reuse, 0x4, R24 ;  /* 0x000000041d127825 */ /* 0x040fe200078e0018 */
[----:B---3--:R2:W-:Y:S05]  /*1090*/  STG.E desc[UR4][R8.64], R17 ;  /* 0x0000001108007986 */ /* 0x0085ea000c101904 */
[----:B------:R-:W3:Y:S01]  /*10a0*/  LDG.E R19, desc[UR4][R18.64] ;  /* 0x0000000412137981 */ /* 0x000ee2000c1e1900 */
[----:B-1----:R-:W-:Y:S01]  /*10b0*/  IMAD.WIDE.U32 R10, R29, 0x4, R26 ;  /* 0x000000041d0a7825 */ /* 0x002fe200078e001a */
[----:B------:R-:W-:-:S04]  /*10c0*/  IADD3 R7, PT, PT, R7, 0x4, RZ ;  /* 0x0000000407077810 */ /* 0x000fc80007ffe0ff */
[----:B---3--:R2:W-:Y:S03]  /*10d0*/  STG.E desc[UR4][R10.64], R19 ;  /* 0x000000130a007986 */ /* 0x0085e6000c101904 */
.L_x_3:
[----:B------:R-:W-:Y:S05]  /*10e0*/  @!P1 EXIT ;  /* 0x000000000000994d */ /* 0x000fea0003800000 */
[----:B------:R-:W-:Y:S02]  /*10f0*/  IADD3 R4, PT, PT, R7, 0x5, R4 ;  /* 0x0000000507047810 */ /* 0x000fe40007ffe004 */
[----:B--2---:R-:W-:-:S03]  /*1100*/  IADD3 R8, PT, PT, -R2, RZ, RZ ;  /* 0x000000ff02087210 */ /* 0x004fc60007ffe1ff */
[----:B------:R-:W-:-:S04]  /*1110*/  IMAD R4, R4, R22, R3 ;  /* 0x0000001604047224 */ /* 0x000fc800078e0203 */
[----:B------:R-:W-:-:S07]  /*1120*/  IMAD R23, R4, R23, R0 ;  /* 0x0000001704177224 */ /* 0x000fce00078e0200 */
.L_x_4:
[----:B--2---:R-:W-:-:S06]  /*1130*/  IMAD.WIDE.U32 R2, R23, 0x4, R24 ;  /* 0x0000000417027825 */ /* 0x004fcc00078e0018 */
[----:B------:R-:W2:Y:S01]  /*1140*/  LDG.E R3, desc[UR4][R2.64] ;  /* 0x0000000402037981 */ /* 0x000ea2000c1e1900 */
[----:B------:R-:W-:Y:S01]  /*1150*/  IADD3 R8, PT, PT, R8, 0x1, RZ ;  /* 0x0000000108087810 */ /* 0x000fe20007ffe0ff */
[----:B------:R-:W-:Y:S01]  /*1160*/  IMAD.WIDE.U32 R6, R23, 0x4, R26 ;  /* 0x0000000417067825 */ /* 0x000fe200078e001a */
[----:B------:R-:W-:Y:S02]  /*1170*/  IADD3 R23, PT, PT, R5, R23, RZ ;  /* 0x0000001705177210 */ /* 0x000fe40007ffe0ff */
[----:B------:R-:W-:Y:S02]  /*1180*/  ISETP.NE.AND P0, PT, R8, RZ, PT ;  /* 0x000000ff0800720c */ /* 0x000fe40003f05270 */
[----:B--2---:R2:W-:Y:S11]  /*1190*/  STG.E desc[UR4][R6.64], R3 ;  /* 0x0000000306007986 */ /* 0x0045f6000c101904 */
[----:B------:R-:W-:Y:S05]  /*11a0*/  @P0 BRA `(.L_x_4) ;  /* 0xfffffffc00e00947 */ /* 0x000fea000383ffff */
[----:B------:R-:W-:Y:S05]  /*11b0*/  EXIT ;  /* 0x000000000000794d */ /* 0x000fea0003800000 */
.L_x_5:
[----:B------:R-:W-:-:S00]  /*11c0*/  BRA `(.L_x_5) ;  /* 0xfffffffc00fc7947 */ /* 0x000fc0000383ffff */
[----:B------:R-:W-:-:S00]  /*11d0*/  NOP ;  /* 0x0000000000007918 */ /* 0x000fc00000000000 */
        /* <DEDUP_REMOVED lines=10> */
.L_x_70:


//--------------------- .text._Z14gpuYoloLayerV3PKfPfjjjj --------------------------
	.section	.text._Z14gpuYoloLayerV3PKfPfjjjj,"ax",@progbits
	.align	128
        .global         _Z14gpuYoloLayerV3PKfPfjjjj
        .type           _Z14gpuYoloLayerV3PKfPfjjjj,@function
        .size           _Z14gpuYoloLayerV3PKfPfjjjj,(.L_x_69 - _Z14gpuYoloLayerV3PKfPfjjjj)
        .other          _Z14gpuYoloLayerV3PKfPfjjjj,@"STO_CUDA_ENTRY STV_DEFAULT"
_Z14gpuYoloLayerV3PKfPfjjjj:
.text._Z14gpuYoloLayerV3PKfPfjjjj:
        /* <DEDUP_REMOVED lines=19> */
[----:B------:R-:W0:Y:S01]  /*0130*/  LDCU UR4, c[0x0][0x398] ;  /* 0x00007300ff0477ac */ /* 0x000e220008000800 */
[----:B------:R-:W1:Y:S01]  /*0140*/  LDC.64 R10, c[0x0][0x380] ;  /* 0x0000e000ff0a7b82 */ /* 0x000e620000000a00 */
[-C--:B------:R-:W-:Y:S01]  /*0150*/  IMAD R3, R8, R9.reuse, RZ ;  /* 0x0000000908037224 */ /* 0x080fe200078e02ff */
[----:B------:R-:W2:Y:S01]  /*0160*/  LDCU.64 UR8, c[0x0][0x358] ;  /* 0x00006b00ff0877ac */ /* 0x000ea20008000a00 */
[----:B------:R-:W-:Y:S01]  /*0170*/  IMAD R4, R6, R9, R24 ;  /* 0x0000000906047224 */ /* 0x000fe200078e0218 */
[----:B0-----:R-:W-:-:S06]  /*0180*/  UIADD3 UR4, UPT, UPT, UR4, 0x5, URZ ;  /* 0x0000000504047890 */ /* 0x001fcc000fffe0ff */
[----:B------:R-:W-:-:S04]  /*0190*/  IMAD R7, R7, UR4, RZ ;  /* 0x0000000407077c24 */ /* 0x000fc8000f8e02ff */
[----:B------:R-:W-:-:S04]  /*01a0*/  IMAD R8, R3, R7, R4 ;  /* 0x0000000703087224 */ /* 0x000fc800078e0204 */
[----:B-1----:R-:W-:-:S06]  /*01b0*/  IMAD.WIDE.U32 R10, R8, 0x4, R10 ;  /* 0x00000004080a7825 */ /* 0x002fcc00078e000a */
[----:B--2---:R-:W2:Y:S01]  /*01c0*/  LDG.E R10, desc[UR8][R10.64] ;  /* 0x000000080a0a7981 */ /* 0x004ea2000c1e1900 */
[----:B------:R-:W-:Y:S01]  /*01d0*/  BSSY.RECONVERGENT B1, `(.L_x_6) ;  /* 0x0000013000017945 */ /* 0x000fe20003800200 */
[----:B--2---:R-:W-:-:S05]  /*01e0*/  FMUL R0, R10, -1.4426950216293334961 ;  /* 0xbfb8aa3b0a007820 */ /* 0x004fca0000400000 */
[----:B------:R-:W-:-:S13]  /*01f0*/  FSETP.GEU.AND P0, PT, R0, -126, PT ;  /* 0xc2fc00000000780b */ /* 0x000fda0003f0e000 */
[----:B------:R-:W-:-:S04]  /*0200*/  @!P0 FMUL R0, R0, 0.5 ;  /* 0x3f00000000008820 */ /* 0x000fc80000400000 */
[----:B------:R-:W0:Y:S02]  /*0210*/  MUFU.EX2 R2, R0 ;  /* 0x0000000000027308 */ /* 0x000e240000000800 */
[----:B0-----:R-:W-:-:S04]  /*0220*/  @!P0 FMUL R2, R2, R2 ;  /* 0x0000000202028220 */ /* 0x001fc80000400000 */
[----:B------:R-:W-:-:S05]  /*0230*/  FADD R0, R2, 1 ;  /* 0x3f80000002007421 */ /* 0x000fca0000000000 */
[----:B------:R-:W-:-:S04]  /*0240*/  IADD3 R2, PT, PT, R0, 0x1800000, RZ ;  /* 0x0180000000027810 */ /* 0x000fc80007ffe0ff */
[----:B------:R-:W-:-:S04]  /*0250*/  LOP3.LUT R2, R2, 0x7f800000, RZ, 0xc0, !PT ;  /* 0x7f80000002027812 */ /* 0x000fc800078ec0ff */
[----:B------:R-:W-:-:S13]  /*0260*/  ISETP.GT.U32.AND P0, PT, R2, 0x1ffffff, PT ;  /* 0x01ffffff0200780c */ /* 0x000fda0003f04070 */
[----:B------:R-:W-:Y:S05]  /*0270*/  @P0 BRA `(.L_x_7) ;  /* 0x0000000000100947 */ /* 0x000fea0003800000 */
[----:B------:R-:W-:-:S07]  /*0280*/  MOV R2, 0x2a0 ;  /* 0x000002a000027802 */ /* 0x000fce0000000f00 */
[----:B------:R-:W-:Y:S05]  /*0290*/  CALL.REL.NOINC `($__internal_0_$__cuda_sm20_rcp_rn_f32_slowpath) ;  /* 0x0000002000607944 */ /* 0x000fea0003c00000 */
[----:B------:R-:W-:Y:S01]  /*02a0*/  MOV R5, R13 ;  /* 0x0000000d00057202 */ /* 0x000fe20000000f00 */
[----:B------:R-:W-:Y:S06]  /*02b0*/  BRA `(.L_x_8) ;  /* 0x0000000000107947 */ /* 0x000fec0003800000 */
.L_x_7:
[----:B------:R-:W0:Y:S02]  /*02c0*/  MUFU.RCP R5, R0 ;  /* 0x0000000000057308 */ /* 0x000e240000001000 */
[----:B0-----:R-:W-:-:S04]  /*02d0*/  FFMA R2, R0, R5, -1 ;  /* 0xbf80000000027423 */ /* 0x001fc80000000005 */
[----:B------:R-:W-:-:S04]  /*02e0*/  FADD.FTZ R2, -R2, -RZ ;  /* 0x800000ff02027221 */ /* 0x000fc80000010100 */
[----:B------:R-:W-:-:S07]  /*02f0*/  FFMA R5, R5, R2, R5 ;  /* 0x0000000205057223 */ /* 0x000fce0000000005 */
.L_x_8:
[----:B------:R-:W-:Y:S05]  /*0300*/  BSYNC.RECONVERGENT B1 ;  /* 0x0000000000017941 */ /* 0x000fea0003800200 */
.L_x_6:
[----:B------:R-:W0:Y:S01]  /*0310*/  LDC.64 R12, c[0x0][0x388] ;  /* 0x0000e200ff0c7b82 */ /* 0x000e220000000a00 */
[----:B------:R-:W-:-:S07]  /*0320*/  IADD3 R10, PT, PT, R3, R8, RZ ;  /* 0x00000008030a7210 */ /* 0x000fce0007ffe0ff */
[----:B------:R-:W1:Y:S01]  /*0330*/  LDC.64 R14, c[0x0][0x380] ;  /* 0x0000e000ff0e7b82 */ /* 0x000e620000000a00 */
[----:B0-----:R-:W-:-:S05]  /*0340*/  IMAD.WIDE.U32 R8, R8, 0x4, R12 ;  /* 0x0000000408087825 */ /* 0x001fca00078e000c */
[----:B------:R0:W-:Y:S01]  /*0350*/  STG.E desc[UR8][R8.64], R5 ;  /* 0x0000000508007986 */ /* 0x0001e2000c101908 */
[----:B-1----:R-:W-:-:S06]  /*0360*/  IMAD.WIDE.U32 R12, R10, 0x4, R14 ;  /* 0x000000040a0c7825 */ /* 0x002fcc00078e000e */
[----:B------:R-:W2:Y:S01]  /*0370*/  LDG.E R12, desc[UR8][R12.64] ;  /* 0x000000080c0c7981 */ /* 0x000ea2000c1e1900 */
[----:B------:R-:W-:Y:S01]  /*0380*/  BSSY.RECONVERGENT B1, `(.L_x_9) ;  /* 0x0000013000017945 */ /* 0x000fe20003800200 */
[----:B--2---:R-:W-:-:S05]  /*0390*/  FMUL R0, R12, -1.4426950216293334961 ;  /* 0xbfb8aa3b0c007820 */ /* 0x004fca0000400000 */
[----:B------:R-:W-:-:S13]  /*03a0*/  FSETP.GEU.AND P0, PT, R0, -126, PT ;  /* 0xc2fc00000000780b */ /* 0x000fda0003f0e000 */
[----:B------:R-:W-:-:S04]  /*03b0*/  @!P0 FMUL R0, R0, 0.5 ;  /* 0x3f00000000008820 */ /* 0x000fc80000400000 */
[----:B------:R-:W1:Y:S02]  /*03c0*/  MUFU.EX2 R2, R0 ;  /* 0x0000000000027308 */ /* 0x000e640000000800 */
[----:B-1----:R-:W-:-:S04]  /*03d0*/  @!P0 FMUL R2, R2, R2 ;  /* 0x0000000202028220 */ /* 0x002fc80000400000 */
[----:B------:R-:W-:-:S05]  /*03e0*/  FADD R0, R2, 1 ;  /* 0x3f80000002007421 */ /* 0x000fca0000000000 */
[----:B------:R-:W-:-:S04]  /*03f0*/  IADD3 R2, PT, PT, R0, 0x1800000, RZ ;  /* 0x0180000000027810 */ /* 0x000fc80007ffe0ff */
[----:B------:R-:W-:-:S04]  /*0400*/  LOP3.LUT R2, R2, 0x7f800000, RZ, 0xc0, !PT ;  /* 0x7f80000002027812 */ /* 0x000fc800078ec0ff */
[----:B------:R-:W-:-:S13]  /*0410*/  ISETP.GT.U32.AND P0, PT, R2, 0x1ffffff, PT ;  /* 0x01ffffff0200780c */ /* 0x000fda0003f04070 */
[----:B0-----:R-:W-:Y:S05]  /*0420*/  @P0 BRA `(.L_x_10) ;  /* 0x0000000000100947 */ /* 0x001fea0003800000 */
[----:B------:R-:W-:-:S07]  /*0430*/  MOV R2, 0x450 ;  /* 0x0000045000027802 */ /* 0x000fce0000000f00 */
[----:B------:R-:W-:Y:S05]  /*0440*/  CALL.REL.NOINC `($__internal_0_$__cuda_sm20_rcp_rn_f32_slowpath) ;  /* 0x0000001c00f47944 */ /* 0x000fea0003c00000 */
[----:B------:R-:W-:Y:S01]  /*0450*/  MOV R5, R13 ;  /* 0x0000000d00057202 */ /* 0x000fe20000000f00 */
[----:B------:R-:W-:Y:S06]  /*0460*/  BRA `(.L_x_11) ;  /* 0x0000000000107947 */ /* 0x000fec0003800000 */
.L_x_10:
[----:B------:R-:W0:Y:S02]  /*0470*/  MUFU.RCP R5, R0 ;  /* 0x0000000000057308 */ /* 0x000e240000001000 */
[----:B0-----:R-:W-:-:S04]  /*0480*/  FFMA R2, R0, R5, -1 ;  /* 0xbf80000000027423 */ /* 0x001fc80000000005 */
[----:B------:R-:W-:-:S04]  /*0490*/  FADD.FTZ R2, -R2, -RZ ;  /* 0x800000ff02027221 */ /* 0x000fc80000010100 */
[----:B------:R-:W-:-:S07]  /*04a0*/  FFMA R5, R5, R2, R5 ;  /* 0x0000000205057223 */ /* 0x000fce0000000005 */
.L_x_11:
[----:B------:R-:W-:Y:S05]  /*04b0*/  BSYNC.RECONVERGENT B1 ;  /* 0x0000000000017941 */ /* 0x000fea0003800200 */
.L_x_9:
[----:B------:R-:W0:Y:S01]  /*04c0*/  LDC.64 R12, c[0x0][0x388] ;  /* 0x0000e200ff0c7b82 */ /* 0x000e220000000a00 */
[----:B------:R-:W-:-:S07]  /*04d0*/  IADD3 R17, PT, PT, R3, R10, RZ ;  /* 0x0000000a03117210 */ /* 0x000fce0007ffe0ff */
[----:B------:R-:W1:Y:S01]  /*04e0*/  LDC.64 R8, c[0x0][0x380] ;  /* 0x0000e000ff087b82 */ /* 0x000e620000000a00 */
[----:B0-----:R-:W-:-:S05]  /*04f0*/  IMAD.WIDE.U32 R10, R10, 0x4, R12 ;  /* 0x000000040a0a7825 */ /* 0x001fca00078e000c */
[----:B------:R0:W-:Y:S01]  /*0500*/  STG.E desc[UR8][R10.64], R5 ;  /* 0x000000050a007986 */ /* 0x0001e2000c101908 */
[----:B-1----:R-:W-:-:S06]  /*0510*/  IMAD.WIDE.U32 R14, R17, 0x4, R8 ;  /* 0x00000004110e7825 */ /* 0x002fcc00078e0008 */
[----:B------:R-:W2:Y:S01]  /*0520*/  LDG.E R14, desc[UR8][R14.64] ;  /* 0x000000080e0e7981 */ /* 0x000ea2000c1e1900 */
[----:B------:R-:W-:Y:S01]  /*0530*/  IADD3 R23, PT, PT, R3, R17, RZ ;  /* 0x0000001103177210 */ /* 0x000fe20007ffe0ff */
[----:B------:R-:W-:-:S04]  /*0540*/  IMAD.WIDE.U32 R16, R17, 0x4, R12 ;  /* 0x0000000411107825 */ /* 0x000fc800078e000c */
[----:B------:R-:W-:-:S04]  /*0550*/  IMAD.WIDE.U32 R18, R23, 0x4, R8 ;  /* 0x0000000417127825 */ /* 0x000fc800078e0008 */
[----:B--2---:R-:W-:-:S05]  /*0560*/  FMUL R0, R14, 1.4426950216293334961 ;  /* 0x3fb8aa3b0e007820 */ /* 0x004fca0000400000 */
[----:B------:R-:W-:-:S13]  /*0570*/  FSETP.GEU.AND P0, PT, R0, -126, PT ;  /* 0xc2fc00000000780b */ /* 0x000fda0003f0e000 */
[----:B------:R-:W-:-:S04]  /*0580*/  @!P0 FMUL R0, R0, 0.5 ;  /* 0x3f00000000008820 */ /* 0x000fc80000400000 */
[----:B------:R-:W1:Y:S02]  /*0590*/  MUFU.EX2 R21, R0 ;  /* 0x0000000000157308 */ /* 0x000e640000000800 */
[----:B-1----:R-:W-:-:S05]  /*05a0*/  @!P0 FMUL R21, R21, R21 ;  /* 0x0000001515158220 */ /* 0x002fca0000400000 */
[----:B------:R1:W-:Y:S04]  /*05b0*/  STG.E desc[UR8][R16.64], R21 ;  /* 0x0000001510007986 */ /* 0x0003e8000c101908 */
[----:B------:R-:W2:Y:S01]  /*05c0*/  LDG.E R18, desc[UR8][R18.64] ;  /* 0x0000000812127981 */ /* 0x000ea2000c1e1900 */
[----:B0-----:R-:W-:Y:S01]  /*05d0*/  IADD3 R5, PT, PT, R3, R23, RZ ;  /* 0x0000001703057210 */ /* 0x001fe20007ffe0ff */
[----:B------:R-:W-:-:S04]  /*05e0*/  IMAD.WIDE.U32 R12, R23, 0x4, R12 ;  /* 0x00000004170c7825 */ /* 0x000fc800078e000c */
[----:B------:R-:W-:-:S04]  /*05f0*/  IMAD.WIDE.U32 R8, R5, 0x4, R8 ;  /* 0x0000000405087825 */ /* 0x000fc800078e0008 */
[----:B--2---:R-:W-:-:S05]  /*0600*/  FMUL R2, R18, 1.4426950216293334961 ;  /* 0x3fb8aa3b12027820 */ /* 0x004fca0000400000 */
[----:B------:R-:W-:-:S13]  /*0610*/  FSETP.GEU.AND P0, PT, R2, -126, PT ;  /* 0xc2fc00000200780b */ /* 0x000fda0003f0e000 */
[----:B------:R-:W-:-:S04]  /*0620*/  @!P0 FMUL R2, R2, 0.5 ;  /* 0x3f00000002028820 */ /* 0x000fc80000400000 */
[----:B------:R-:W0:Y:S02]  /*0630*/  MUFU.EX2 R11, R2 ;  /* 0x00000002000b7308 */ /* 0x000e240000000800 */
[----:B0-----:R-:W-:-:S05]  /*0640*/  @!P0 FMUL R11, R11, R11 ;  /* 0x0000000b0b0b8220 */ /* 0x001fca0000400000 */
[----:B------:R1:W-:Y:S04]  /*0650*/  STG.E desc[UR8][R12.64], R11 ;  /* 0x0000000b0c007986 */ /* 0x0003e8000c101908 */
[----:B------:R-:W2:Y:S01]  /*0660*/  LDG.E R8, desc[UR8][R8.64] ;  /* 0x0000000808087981 */ /* 0x000ea2000c1e1900 */
        /* <DEDUP_REMOVED lines=10> */
[----:B-1----:R-:W-:Y:S05]  /*0710*/  @P0 BRA `(.L_x_13) ;  /* 0x00000000000c0947 */ /* 0x002fea0003800000 */
[----:B------:R-:W-:-:S07]  /*0720*/  MOV R2, 0x740 ;  /* 0x0000074000027802 */ /* 0x000fce0000000f00 */
[----:B------:R-:W-:Y:S05]  /*0730*/  CALL.REL.NOINC `($__internal_0_$__cuda_sm20_rcp_rn_f32_slowpath) ;  /* 0x0000001c00387944 */ /* 0x000fea0003c00000 */
[----:B------:R-:W-:Y:S05]  /*0740*/  BRA `(.L_x_14) ;  /* 0x0000000000107947 */ /* 0x000fea0003800000 */
.L_x_13:
[----:B------:R-:W0:Y:S02]  /*0750*/  MUFU.RCP R13, R0 ;  /* 0x00000000000d7308 */ /* 0x000e240000001000 */
[----:B0-----:R-:W-:-:S04]  /*0760*/  FFMA R2, R0, R13, -1 ;  /* 0xbf80000000027423 */ /* 0x001fc8000000000d */
[----:B------:R-:W-:-:S04]  /*0770*/  FADD.FTZ R2, -R2, -RZ ;  /* 0x800000ff02027221 */ /* 0x000fc80000010100 */
[----:B------:R-:W-:-:S07]  /*0780*/  FFMA R13, R13, R2, R13 ;  /* 0x000000020d0d7223 */ /* 0x000fce000000000d */
.L_x_14:
[----:B------:R-:W-:Y:S05]  /*0790*/  BSYNC.RECONVERGENT B1 ;  /* 0x0000000000017941 */ /* 0x000fea0003800200 */
.L_x_12:
[----:B------:R-:W0:Y:S01]  /*07a0*/  LDCU UR5, c[0x0][0x398] ;  /* 0x00007300ff0577ac */ /* 0x000e220008000800 */
[----:B------:R-:W1:Y:S01]  /*07b0*/  LDC.64 R8, c[0x0][0x388] ;  /* 0x0000e200ff087b82 */ /* 0x000e620000000a00 */
[----:B0-----:R-:W-:Y:S01]  /*07c0*/  ISETP.NE.AND P0, PT, RZ, UR5, PT ;  /* 0x00000005ff007c0c */ /* 0x001fe2000bf05270 */
[----:B-1----:R-:W-:-:S05]  /*07d0*/  IMAD.WIDE.U32 R8, R5, 0x4, R8 ;  /* 0x0000000405087825 */ /* 0x002fca00078e0008 */
[----:B------:R0:W-:Y:S07]  /*07e0*/  STG.E desc[UR8][R8.64], R13 ;  /* 0x0000000d08007986 */ /* 0x0001ee000c101908 */
[----:B------:R-:W-:Y:S05]  /*07f0*/  @!P0 EXIT ;  /* 0x000000000000894d */ /* 0x000fea0003800000 */
[----:B------:R-:W-:Y:S01]  /*0800*/  UISETP.GE.U32.AND UP0, UPT, UR5, 0x8, UPT ;  /* 0x000000080500788c */ /* 0x000fe2000bf06070 */
[----:B------:R-:W-:Y:S01]  /*0810*/  IADD3 R5, PT, PT, R7, 0x5, RZ ;  /* 0x0000000507057810 */ /* 0x000fe20007ffe0ff */
[----:B------:R-:W-:Y:S01]  /*0820*/  ULOP3.LUT UR6, UR5, 0x7, URZ, 0xc0, !UPT ;  /* 0x0000000705067892 */ /* 0x000fe2000f8ec0ff */
[----:B------:R-:W-:-:S06]  /*0830*/  UMOV UR4, URZ ;  /* 0x000000ff00047c82 */ /* 0x000fcc0008000000 */
[----:B------:R-:W-:Y:S05]  /*0840*/  BRA.U !UP0, `(.L_x_15) ;  /* 0x0000000d08a47547 */ /* 0x000fea000b800000 */
[----:B------:R-:W1:Y:S01]  /*0850*/  LDCU.64 UR10, c[0x0][0x390] ;  /* 0x00007200ff0a77ac */ /* 0x000e620008000a00 */
[----:B------:R-:W2:Y:S01]  /*0860*/  LDC.64 R22, c[0x0][0x380] ;  /* 0x0000e000ff167b82 */ /* 0x000ea20000000a00 */
[C---:B0-----:R-:W-:Y:S02]  /*0870*/  IADD3 R9, PT, PT, R7.reuse, 0x6, RZ ;  /* 0x0000000607097810 */ /* 0x041fe40007ffe0ff */
[C---:B------:R-:W-:Y:S01]  /*0880*/  IADD3 R11, PT, PT, R7.reuse, 0x7, RZ ;  /* 0x00000007070b7810 */ /* 0x040fe20007ffe0ff */
[----:B------:R-:W-:Y:S01]  /*0890*/  ULOP3.LUT UR4, UR5, 0xfffffff8, URZ, 0xc0, !UPT ;  /* 0xfffffff805047892 */ /* 0x000fe2000f8ec0ff */
[C---:B------:R-:W-:Y:S02]  /*08a0*/  IADD3 R13, PT, PT, R7.reuse, 0x8, RZ ;  /* 0x00000008070d7810 */ /* 0x040fe40007ffe0ff */
[C---:B------:R-:W-:Y:S01]  /*08b0*/  IADD3 R15, PT, PT, R7.reuse, 0x9, RZ ;  /* 0x00000009070f7810 */ /* 0x040fe20007ffe0ff */
[----:B------:R-:W0:Y:S01]  /*08c0*/  LDC.64 R20, c[0x0][0x388] ;  /* 0x0000e200ff147b82 */ /* 0x000e220000000a00 */
[C---:B------:R-:W-:Y:S01]  /*08d0*/  IADD3 R25, PT, PT, R7.reuse, 0xa, RZ ;  /* 0x0000000a07197810 */ /* 0x040fe20007ffe0ff */
[----:B------:R-:W-:Y:S01]  /*08e0*/  UIADD3 UR5, UPT, UPT, -UR4, URZ, URZ ;  /* 0x000000ff04057290 */ /* 0x000fe2000fffe1ff */
[----:B------:R-:W-:-:S02]  /*08f0*/  IADD3 R27, PT, PT, R7, 0xb, RZ ;  /* 0x0000000b071b7810 */ /* 0x000fc40007ffe0ff */
[----:B------:R-:W-:-:S03]  /*0900*/  IADD3 R7, PT, PT, R7, 0xc, RZ ;  /* 0x0000000c07077810 */ /* 0x000fc60007ffe0ff */
[----:B------:R-:W3:Y:S01]  /*0910*/  LDC.64 R18, c[0x0][0x380] ;  /* 0x0000e000ff127b82 */ /* 0x000ee20000000a00 */
[--C-:B-1----:R-:W-:Y:S02]  /*0920*/  IMAD R9, R9, UR10, R6.reuse ;  /* 0x0000000a09097c24 */ /* 0x102fe4000f8e0206 */
[--C-:B------:R-:W-:Y:S02]  /*0930*/  IMAD R27, R27, UR10, R6.reuse ;  /* 0x0000000a1b1b7c24 */ /* 0x100fe4000f8e0206 */
[--C-:B------:R-:W-:Y:S02]  /*0940*/  IMAD R11, R11, UR10, R6.reuse ;  /* 0x0000000a0b0b7c24 */ /* 0x100fe4000f8e0206 */
[--C-:B------:R-:W-:Y:S01]  /*0950*/  IMAD R13, R13, UR10, R6.reuse ;  /* 0x0000000a0d0d7c24 */ /* 0x100fe2000f8e0206 */
[----:B------:R-:W1:Y:S01]  /*0960*/  LDC.64 R16, c[0x0][0x388] ;  /* 0x0000e200ff107b82 */ /* 0x000e620000000a00 */
[--C-:B------:R-:W-:Y:S02]  /*0970*/  IMAD R15, R15, UR10, R6.reuse ;  /* 0x0000000a0f0f7c24 */ /* 0x100fe4000f8e0206 */
[----:B------:R-:W-:-:S02]  /*0980*/  IMAD R25, R25, UR10, R6 ;  /* 0x0000000a19197c24 */ /* 0x000fc4000f8e0206 */
[--C-:B------:R-:W-:Y:S02]  /*0990*/  IMAD R29, R7, UR10, R6.reuse ;  /* 0x0000000a071d7c24 */ /* 0x100fe4000f8e0206 */
[----:B------:R-:W-:Y:S02]  /*09a0*/  IMAD R0, R5, UR10, R6 ;  /* 0x0000000a05007c24 */ /* 0x000fe4000f8e0206 */
[--C-:B------:R-:W-:Y:S02]  /*09b0*/  IMAD R6, R9, UR11, R24.reuse ;  /* 0x0000000b09067c24 */ /* 0x100fe4000f8e0218 */
[--C-:B------:R-:W-:Y:S02]  /*09c0*/  IMAD R7, R27, UR11, R24.reuse ;  /* 0x0000000b1b077c24 */ /* 0x100fe4000f8e0218 */
[--C-:B------:R-:W-:Y:S02]  /*09d0*/  IMAD R8, R11, UR11, R24.reuse ;  /* 0x0000000b0b087c24 */ /* 0x100fe4000f8e0218 */
[----:B------:R-:W-:-:S02]  /*09e0*/  IMAD R10, R13, UR11, R24 ;  /* 0x0000000b0d0a7c24 */ /* 0x000fc4000f8e0218 */
[--C-:B------:R-:W-:Y:S02]  /*09f0*/  IMAD R12, R15, UR11, R24.reuse ;  /* 0x0000000b0f0c7c24 */ /* 0x100fe4000f8e0218 */
[--C-:B------:R-:W-:Y:S02]  /*0a00*/  IMAD R14, R25, UR11, R24.reuse ;  /* 0x0000000b190e7c24 */ /* 0x100fe4000f8e0218 */
[--C-:B------:R-:W-:Y:S02]  /*0a10*/  IMAD R9, R29, UR11, R24.reuse ;  /* 0x0000000b1d097c24 */ /* 0x100fe4000f8e0218 */
[----:B------:R-:W-:-:S07]  /*0a20*/  IMAD R27, R0, UR11, R24 ;  /* 0x0000000b001b7c24 */ /* 0x000fce000f8e0218 */
.L_x_40:
[----:B---3--:R-:W-:-:S06]  /*0a30*/  IMAD.WIDE.U32 R24, R27, 0x4, R18 ;  /* 0x000000041b187825 */ /* 0x008fcc00078e0012 */
[----:B------:R-:W3:Y:S01]  /*0a40*/  LDG.E R24, desc[UR8][R24.64] ;  /* 0x0000000818187981 */ /* 0x000ee2000c1e1900 */
[----:B------:R-:W-:Y:S01]  /*0a50*/  BSSY.RECONVERGENT B1, `(.L_x_16) ;  /* 0x0000013000017945 */ /* 0x000fe20003800200 */
[----:B---3--:R-:W-:-:S05]  /*0a60*/  FMUL R0, R24, -1.4426950216293334961 ;  /* 0xbfb8aa3b18007820 */ /* 0x008fca0000400000 */
[----:B------:R-:W-:-:S13]  /*0a70*/  FSETP.GEU.AND P0, PT, R0, -126, PT ;  /* 0xc2fc00000000780b */ /* 0x000fda0003f0e000 */
[----:B------:R-:W-:-:S04]  /*0a80*/  @!P0 FMUL R0, R0, 0.5 ;  /* 0x3f00000000008820 */ /* 0x000fc80000400000 */
[----:B------:R-:W3:Y:S02]  /*0a90*/  MUFU.EX2 R2, R0 ;  /* 0x0000000000027308 */ /* 0x000ee40000000800 */
[----:B---3--:R-:W-:-:S04]  /*0aa0*/  @!P0 FMUL R2, R2, R2 ;  /* 0x0000000202028220 */ /* 0x008fc80000400000 */
[----:B------:R-:W-:-:S05]  /*0ab0*/  FADD R26, R2, 1 ;  /* 0x3f800000021a7421 */ /* 0x000fca0000000000 */
[----:B------:R-:W-:-:S04]  /*0ac0*/  IADD3 R2, PT, PT, R26, 0x1800000, RZ ;  /* 0x018000001a027810 */ /* 0x000fc80007ffe0ff */
[----:B------:R-:W-:-:S04]  /*0ad0*/  LOP3.LUT R2, R2, 0x7f800000, RZ, 0xc0, !PT ;  /* 0x7f80000002027812 */ /* 0x000fc800078ec0ff */
[----:B------:R-:W-:-:S13]  /*0ae0*/  ISETP.GT.U32.AND P0, PT, R2, 0x1ffffff, PT ;  /* 0x01ffffff0200780c */ /* 0x000fda0003f04070 */
[----:B------:R-:W-:Y:S05]  /*0af0*/  @P0 BRA `(.L_x_17) ;  /* 0x0000000000100947 */ /* 0x000fea0003800000 */
[----:B------:R-:W-:Y:S02]  /*0b00*/  MOV R0, R26 ;  /* 0x0000001a00007202 */ /* 0x000fe40000000f00 */
[----:B------:R-:W-:-:S07]  /*0b10*/  MOV R2, 0xb30 ;  /* 0x00000b3000027802 */ /* 0x000fce0000000f00 */
[----:B012---:R-:W-:Y:S05]  /*0b20*/  CALL.REL.NOINC `($__internal_0_$__cuda_sm20_rcp_rn_f32_slowpath) ;  /* 0x00000018003c7944 */ /* 0x007fea0003c00000 */
[----:B------:R-:W-:Y:S05]  /*0b30*/  BRA `(.L_x_18) ;  /* 0x0000000000107947 */ /* 0x000fea0003800000 */
.L_x_17:
[----:B------:R-:W3:Y:S02]  /*0b40*/  MUFU.RCP R13, R26 ;  /* 0x0000001a000d7308 */ /* 0x000ee40000001000 */
[----:B---3--:R-:W-:-:S04]  /*0b50*/  FFMA R0, R26, R13, -1 ;  /* 0xbf8000001a007423 */ /* 0x008fc8000000000d */
[----:B------:R-:W-:-:S04]  /*0b60*/  FADD.FTZ R0, -R0, -RZ ;  /* 0x800000ff00007221 */ /* 0x000fc80000010100 */
[----:B------:R-:W-:-:S07]  /*0b70*/  FFMA R13, R13, R0, R13 ;  /* 0x000000000d0d7223 */ /* 0x000fce000000000d */
.L_x_18:
[----:B------:R-:W-:Y:S05]  /*0b80*/  BSYNC.RECONVERGENT B1 ;  /* 0x0000000000017941 */ /* 0x000fea0003800200 */
.L_x_16:
[----:B0-----:R-:W-:-:S04]  /*0b90*/  IMAD.WIDE.U32 R28, R27, 0x4, R20 ;  /* 0x000000041b1c7825 */ /* 0x001fc800078e0014 */
[----:B--2---:R-:W-:Y:S01]  /*0ba0*/  IMAD.WIDE.U32 R24, R6, 0x4, R22 ;  /* 0x0000000406187825 */ /* 0x004fe200078e0016 */
[----:B------:R0:W-:Y:S05]  /*0bb0*/  STG.E desc[UR8][R28.64], R13 ;  /* 0x0000000d1c007986 */ /* 0x0001ea000c101908 */
[----:B------:R-:W2:Y:S01]  /*0bc0*/  LDG.E R24, desc[UR8][R24.64] ;  /* 0x0000000818187981 */ /* 0x000ea2000c1e1900 */
[----:B------:R-:W-:Y:S01]  /*0bd0*/  BSSY.RECONVERGENT B1, `(.L_x_19) ;  /* 0x0000013000017945 */ /* 0x000fe20003800200 */
[----:B--2---:R-:W-:-:S05]  /*0be0*/  FMUL R0, R24, -1.4426950216293334961 ;  /* 0xbfb8aa3b18007820 */ /* 0x004fca0000400000 */
[----:B------:R-:W-:-:S13]  /*0bf0*/  FSETP.GEU.AND P0, PT, R0, -126, PT ;  /* 0xc2fc00000000780b */ /* 0x000fda0003f0e000 */
[----:B------:R-:W-:-:S04]  /*0c00*/  @!P0 FMUL R0, R0, 0.5 ;  /* 0x3f00000000008820 */ /* 0x000fc80000400000 */
[----:B------:R-:W2:Y:S02]  /*0c10*/  MUFU.EX2 R2, R0 ;  /* 0x0000000000027308 */ /* 0x000ea40000000800 */
[----:B--2---:R-:W-:-:S04]  /*0c20*/  @!P0 FMUL R2, R2, R2 ;  /* 0x0000000202028220 */ /* 0x004fc80000400000 */
[----:B------:R-:W-:-:S05]  /*0c30*/  FADD R26, R2, 1 ;  /* 0x3f800000021a7421 */ /* 0x000fca0000000000 */
[----:B------:R-:W-:-:S04]  /*0c40*/  IADD3 R2, PT, PT, R26, 0x1800000, RZ ;  /* 0x018000001a027810 */ /* 0x000fc80007ffe0ff */
[----:B------:R-:W-:-:S04]  /*0c50*/  LOP3.LUT R2, R2, 0x7f800000, RZ, 0xc0, !PT ;  /* 0x7f80000002027812 */ /* 0x000fc800078ec0ff */
[----:B------:R-:W-:-:S13]  /*0c60*/  ISETP.GT.U32.AND P0, PT, R2, 0x1ffffff, PT ;  /* 0x01ffffff0200780c */ /* 0x000fda0003f04070 */
[----:B0-----:R-:W-:Y:S05]  /*0c70*/  @P0 BRA `(.L_x_20) ;  /* 0x0000000000100947 */ /* 0x001fea0003800000 */
[----:B------:R-:W-:Y:S02]  /*0c80*/  MOV R0, R26 ;  /* 0x0000001a00007202 */ /* 0x000fe40000000f00 */
[----:B------:R-:W-:-:S07]  /*0c90*/  MOV R2, 0xcb0 ;  /* 0x00000cb000027802 */ /* 0x000fce0000000f00 */
[----:B-1----:R-:W-:Y:S05]  /*0ca0*/  CALL.REL.NOINC `($__internal_0_$__cuda_sm20_rcp_rn_f32_slowpath) ;  /* 0x0000001400dc7944 */ /* 0x002fea0003c00000 */
[----:B------:R-:W-:Y:S05]  /*0cb0*/  BRA `(.L_x_21) ;  /* 0x0000000000107947 */ /* 0x000fea0003800000 */
.L_x_20:
[----:B------:R-:W0:Y:S02]  /*0cc0*/  MUFU.RCP R13, R26 ;  /* 0x0000001a000d7308 */ /* 0x000e240000001000 */
[----:B0-----:R-:W-:-:S04]  /*0cd0*/  FFMA R0, R26, R13, -1 ;  /* 0xbf8000001a007423 */ /* 0x001fc8000000000d */
[----:B------:R-:W-:-:S04]  /*0ce0*/  FADD.FTZ R0, -R0, -RZ ;  /* 0x800000ff00007221 */ /* 0x000fc80000010100 */
[----:B------:R-:W-:-:S07]  /*0cf0*/  FFMA R13, R13, R0, R13 ;  /* 0x000000000d0d7223 */ /* 0x000fce000000000d */
.L_x_21:
[----:B------:R-:W-:Y:S05]  /*0d00*/  BSYNC.RECONVERGENT B1 ;  /* 0x0000000000017941 */ /* 0x000fea0003800200 */
.L_x_19:
[----:B------:R-:W-:-:S04]  /*0d10*/  IMAD.WIDE.U32 R28, R6, 0x4, R20 ;  /* 0x00000004061c7825 */ /* 0x000fc800078e0014 */
[----:B------:R-:W-:Y:S01]  /*0d20*/  IMAD.WIDE.U32 R24, R8, 0x4, R22 ;  /* 0x0000000408187825 */ /* 0x000fe200078e0016 */
        /* <DEDUP_REMOVED lines=17> */
.L_x_23:
[----:B------:R-:W0:Y:S02]  /*0e40*/  MUFU.RCP R13, R26 ;  /* 0x0000001a000d7308 */ /* 0x000e240000001000 */
[----:B0-----:R-:W-:-:S04]  /*0e50*/  FFMA R0, R26, R13, -1 ;  /* 0xbf8000001a007423 */ /* 0x001fc8000000000d */
[----:B------:R-:W-:-:S04]  /*0e60*/  FADD.FTZ R0, -R0, -RZ ;  /* 0x800000ff00007221 */ /* 0x000fc80000010100 */
[----:B------:R-:W-:-:S07]  /*0e70*/  FFMA R13, R13, R0, R13 ;  /* 0x000000000d0d7223 */ /* 0x000fce000000000d */
.L_x_24:
[----:B------:R-:W-:Y:S05]  /*0e80*/  BSYNC.RECONVERGENT B1 ;  /* 0x0000000000017941 */ /* 0x000fea0003800200 */
.L_x_22:
        /* <DEDUP_REMOVED lines=19> */
.L_x_26:
[----:B------:R-:W0:Y:S02]  /*0fc0*/  MUFU.RCP R13, R26 ;  /* 0x0000001a000d7308 */ /* 0x000e240000001000 */
[----:B0-----:R-:W-:-:S04]  /*0fd0*/  FFMA R0, R26, R13, -1 ;  /* 0xbf8000001a007423 */ /* 0x001fc8000000000d */
[----:B------:R-:W-:-:S04]  /*0fe0*/  FADD.FTZ R0, -R0, -RZ ;  /* 0x800000ff00007221 */ /* 0x000fc80000010100 */
[----:B------:R-:W-:-:S07]  /*0ff0*/  FFMA R13, R13, R0, R13 ;  /* 0x000000000d0d7223 */ /* 0x000fce000000000d */
.L_x_27:
[----:B------:R-:W-:Y:S05]  /*1000*/  BSYNC.RECONVERGENT B1 ;  /* 0x0000000000017941 */ /* 0x000fea0003800200 */
.L_x_25:
        /* <DEDUP_REMOVED lines=19> */
.L_x_29:
[----:B------:R-:W0:Y:S02]  /*1140*/  MUFU.RCP R13, R26 ;  /* 0x0000001a000d7308 */ /* 0x000e240000001000 */
[----:B0-----:R-:W-:-:S04]  /*1150*/  FFMA R0, R26, R13, -1 ;  /* 0xbf8000001a007423 */ /* 0x001fc8000000000d */
[----:B------:R-:W-:-:S04]  /*1160*/  FADD.FTZ R0, -R0, -RZ ;  /* 0x800000ff00007221 */ /* 0x000fc80000010100 */
[----:B------:R-:W-:-:S07]  /*1170*/  FFMA R13, R13, R0, R13 ;  /* 0x000000000d0d7223 */ /* 0x000fce000000000d */
.L_x_30:
[----:B------:R-:W-:Y:S05]  /*1180*/  BSYNC.RECONVERGENT B1 ;  /* 0x0000000000017941 */ /* 0x000fea0003800200 */
.L_x_28:
        /* <DEDUP_REMOVED lines=19> */
.L_x_32:
[----:B------:R-:W0:Y:S02]  /*12c0*/  MUFU.RCP R13, R26 ;  /* 0x0000001a000d7308 */ /* 0x000e240000001000 */
[----:B0-----:R-:W-:-:S04]  /*12d0*/  FFMA R0, R26, R13, -1 ;  /* 0xbf8000001a007423 */ /* 0x001fc8000000000d */
[----:B------:R-:W-:-:S04]  /*12e0*/  FADD.FTZ R0, -R0, -RZ ;  /* 0x800000ff00007221 */ /* 0x000fc80000010100 */
[----:B------:R-:W-:-:S07]  /*12f0*/  FFMA R13, R13, R0, R13 ;  /* 0x000000000d0d7223 */ /* 0x000fce000000000d */
.L_x_33:
[----:B------:R-:W-:Y:S05]  /*1300*/  BSYNC.RECONVERGENT B1 ;  /* 0x0000000000017941 */ /* 0x000fea0003800200 */
.L_x_31:
        /* <DEDUP_REMOVED lines=19> */
.L_x_35:
[----:B------:R-:W0:Y:S02]  /*1440*/  MUFU.RCP R13, R26 ;  /* 0x0000001a000d7308 */ /* 0x000e240000001000 */
[----:B0-----:R-:W-:-:S04]  /*1450*/  FFMA R0, R26, R13, -1 ;  /* 0xbf8000001a007423 */ /* 0x001fc8000000000d */
[----:B------:R-:W-:-:S04]  /*1460*/  FADD.FTZ R0, -R0, -RZ ;  /* 0x800000ff00007221 */ /* 0x000fc80000010100 */
[----:B------:R-:W-:-:S07]  /*1470*/  FFMA R13, R13, R0, R13 ;  /* 0x000000000d0d7223 */ /* 0x000fce000000000d */
.L_x_36:
[----:B------:R-:W-:Y:S05]  /*1480*/  BSYNC.RECONVERGENT B1 ;  /* 0x0000000000017941 */ /* 0x000fea0003800200 */
.L_x_34:
        /* <DEDUP_REMOVED lines=19> */
.L_x_38:
[----:B------:R-:W0:Y:S02]  /*15c0*/  MUFU.RCP R13, R26 ;  /* 0x0000001a000d7308 */ /* 0x000e240000001000 */
[----:B0-----:R-:W-:-:S04]  /*15d0*/  FFMA R0, R26, R13, -1 ;  /* 0xbf8000001a007423 */ /* 0x001fc8000000000d */
[----:B------:R-:W-:-:S04]  /*15e0*/  FADD.FTZ R0, -R0, -RZ ;  /* 0x800000ff00007221 */ /* 0x000fc80000010100 */
[----:B------:R-:W-:-:S07]  /*15f0*/  FFMA R13, R13, R0, R13 ;  /* 0x000000000d0d7223 */ /* 0x000fce000000000d */
.L_x_39:
[----:B------:R-:W-:Y:S05]  /*1600*/  BSYNC.RECONVERGENT B1 ;  /* 0x0000000000017941 */ /* 0x000fea0003800200 */
.L_x_37:
[----:B-1----:R-:W-:Y:S01]  /*1610*/  IMAD.WIDE.U32 R24, R9, 0x4, R16 ;  /* 0x0000000409187825 */ /* 0x002fe200078e0010 */
[----:B------:R-:W-:Y:S01]  /*1620*/  UIADD3 UR5, UPT, UPT, UR5, 0x8, URZ ;  /* 0x0000000805057890 */ /* 0x000fe2000fffe0ff */
[C---:B------:R-:W-:Y:S02]  /*1630*/  LEA R6, R3.reuse, R6, 0x3 ;  /* 0x0000000603067211 */ /* 0x040fe400078e18ff */
[C---:B------:R-:W-:Y:S01]  /*1640*/  LEA R8, R3.reuse, R8, 0x3 ;  /* 0x0000000803087211 */ /* 0x040fe200078e18ff */
[----:B------:R4:W-:Y:S01]  /*1650*/  STG.E desc[UR8][R24.64], R13 ;  /* 0x0000000d18007986 */ /* 0x0009e2000c101908 */
[----:B------:R-:W-:Y:S01]  /*1660*/  UISETP.NE.AND UP0, UPT, UR5, URZ, UPT ;  /* 0x000000ff0500728c */ /* 0x000fe2000bf05270 */
[C---:B------:R-:W-:Y:S02]  /*1670*/  LEA R10, R3.reuse, R10, 0x3 ;  /* 0x0000000a030a7211 */ /* 0x040fe400078e18ff */
[C---:B------:R-:W-:Y:S02]  /*1680*/  LEA R12, R3.reuse, R12, 0x3 ;  /* 0x0000000c030c7211 */ /* 0x040fe400078e18ff */
[----:B------:R-:W-:-:S02]  /*1690*/  LEA R14, R3, R14, 0x3 ;  /* 0x0000000e030e7211 */ /* 0x000fc400078e18ff */
[C---:B------:R-:W-:Y:S02]  /*16a0*/  LEA R7, R3.reuse, R7, 0x3 ;  /* 0x0000000703077211 */ /* 0x040fe400078e18ff */
[C---:B------:R-:W-:Y:S02]  /*16b0*/  LEA R27, R3.reuse, R27, 0x3 ;  /* 0x0000001b031b7211 */ /* 0x040fe400078e18ff */
[----:B------:R-:W-:Y:S01]  /*16c0*/  LEA R9, R3, R9, 0x3 ;  /* 0x0000000903097211 */ /* 0x000fe200078e18ff */
[----:B----4-:R-:W-:Y:S06]  /*16d0*/  BRA.U UP0, `(.L_x_40) ;  /* 0xfffffff100d47547 */ /* 0x010fec000b83ffff */
.L_x_15:
[----:B------:R-:W-:-:S13]  /*16e0*/  ISETP.NE.AND P0, PT, RZ, UR6, PT ;  /* 0x00000006ff007c0c */ /* 0x000fda000bf05270 */
[----:B------:R-:W-:Y:S05]  /*16f0*/  @!P0 EXIT ;  /* 0x000000000000894d */ /* 0x000fea0003800000 */
[----:B------:R-:W1:Y:S01]  /*1700*/  LDCU UR5, c[0x0][0x398] ;  /* 0x00007300ff0577ac */ /* 0x000e620008000800 */
[----:B------:R-:W-:Y:S02]  /*1710*/  UISETP.GE.U32.AND UP0, UPT, UR6, 0x4, UPT ;  /* 0x000000040600788c */ /* 0x000fe4000bf06070 */
[----:B-1----:R-:W-:-:S07]  /*1720*/  ULOP3.LUT UR5, UR5, 0x3, URZ, 0xc0, !UPT ;  /* 0x0000000305057892 */ /* 0x002fce000f8ec0ff */
[----:B------:R-:W-:Y:S05]  /*1730*/  BRA.U !UP0, `(.L_x_41) ;  /* 0x0000000508c47547 */ /* 0x000fea000b800000 */
[----:B------:R-:W1:Y:S01]  /*1740*/  LDC.64 R6, c[0x0][0x380] ;  /* 0x0000e000ff067b82 */ /* 0x000e620000000a00 */
[----:B0-----:R-:W-:-:S05]  /*1750*/  IADD3 R8, PT, PT, R5, UR4, RZ ;  /* 0x0000000405087c10 */ /* 0x001fca000fffe0ff */
[----:B------:R-:W-:-:S04]  /*1760*/  IMAD R8, R3, R8, R4 ;  /* 0x0000000803087224 */ /* 0x000fc800078e0204 */
[----:B-1----:R-:W-:-:S06]  /*1770*/  IMAD.WIDE.U32 R6, R8, 0x4, R6 ;  /* 0x0000000408067825 */ /* 0x002fcc00078e0006 */
        /* <DEDUP_REMOVED lines=12> */
[----:B------:R-:W-:Y:S02]  /*1840*/  MOV R0, R10 ;  /* 0x0000000a00007202 */ /* 0x000fe40000000f00 */
[----:B------:R-:W-:-:S07]  /*1850*/  MOV R2, 0x1870 ;  /* 0x0000187000027802 */ /* 0x000fce0000000f00 */
[----:B------:R-:W-:Y:S05]  /*1860*/  CALL.REL.NOINC `($__internal_0_$__cuda_sm20_rcp_rn_f32_slowpath) ;  /* 0x0000000800ec7944 */ /* 0x000fea0003c00000 */
[----:B------:R-:W-:Y:S01]  /*1870*/  MOV R7, R13 ;  /* 0x0000000d00077202 */ /* 0x000fe20000000f00 */
[----:B------:R-:W-:Y:S06]  /*1880*/  BRA `(.L_x_44) ;  /* 0x0000000000107947 */ /* 0x000fec0003800000 */
.L_x_43:
[----:B------:R-:W0:Y:S02]  /*1890*/  MUFU.RCP R7, R10 ;  /* 0x0000000a00077308 */ /* 0x000e240000001000 */
[----:B0-----:R-:W-:-:S04]  /*18a0*/  FFMA R0, R10, R7, -1 ;  /* 0xbf8000000a007423 */ /* 0x001fc80000000007 */
[----:B------:R-:W-:-:S04]  /*18b0*/  FADD.FTZ R0, -R0, -RZ ;  /* 0x800000ff00007221 */ /* 0x000fc80000010100 */
[----:B------:R-:W-:-:S07]  /*18c0*/  FFMA R7, R7, R0, R7 ;  /* 0x0000000007077223 */ /* 0x000fce0000000007 */
.L_x_44:
[----:B------:R-:W-:Y:S05]  /*18d0*/  BSYNC.RECONVERGENT B1 ;  /* 0x0000000000017941 */ /* 0x000fea0003800200 */
.L_x_42:
        /* <DEDUP_REMOVED lines=18> */
[----:B------:R-:W-:Y:S02]  /*1a00*/  MOV R0, R12 ;  /* 0x0000000c00007202 */ /* 0x000fe40000000f00 */
[----:B------:R-:W-:-:S07]  /*1a10*/  MOV R2, 0x1a30 ;  /* 0x00001a3000027802 */ /* 0x000fce0000000f00 */
[----:B------:R-:W-:Y:S05]  /*1a20*/  CALL.REL.NOINC `($__internal_0_$__cuda_sm20_rcp_rn_f32_slowpath) ;  /* 0x00000008007c7944 */ /* 0x000fea0003c00000 */
[----:B------:R-:W-:Y:S01]  /*1a30*/  MOV R9, R13 ;  /* 0x0000000d00097202 */ /* 0x000fe20000000f00 */
[----:B------:R-:W-:Y:S06]  /*1a40*/  BRA `(.L_x_47) ;  /* 0x0000000000107947 */ /* 0x000fec0003800000 */
.L_x_46:
[----:B------:R-:W0:Y:S02]  /*1a50*/  MUFU.RCP R9, R12 ;  /* 0x0000000c00097308 */ /* 0x000e240000001000 */
[----:B0-----:R-:W-:-:S04]  /*1a60*/  FFMA R0, R12, R9, -1 ;  /* 0xbf8000000c007423 */ /* 0x001fc80000000009 */
[----:B------:R-:W-:-:S04]  /*1a70*/  FADD.FTZ R0, -R0, -RZ ;  /* 0x800000ff00007221 */ /* 0x000fc80000010100 */
[----:B------:R-:W-:-:S07]  /*1a80*/  FFMA R9, R9, R0, R9 ;  /* 0x0000000009097223 */ /* 0x000fce0000000009 */
.L_x_47:
[----:B------:R-:W-:Y:S05]  /*1a90*/  BSYNC.RECONVERGENT B1 ;  /* 0x0000000000017941 */ /* 0x000fea0003800200 */
.L_x_45:
        /* <DEDUP_REMOVED lines=23> */
.L_x_49:
[----:B------:R-:W0:Y:S02]  /*1c10*/  MUFU.RCP R7, R12 ;  /* 0x0000000c00077308 */ /* 0x000e240000001000 */
[----:B0-----:R-:W-:-:S04]  /*1c20*/  FFMA R0, R12, R7, -1 ;  /* 0xbf8000000c007423 */ /* 0x001fc80000000007 */
[----:B------:R-:W-:-:S04]  /*1c30*/  FADD.FTZ R0, -R0, -RZ ;  /* 0x800000ff00007221 */ /* 0x000fc80000010100 */
[----:B------:R-:W-:-:S07]  /*1c40*/  FFMA R7, R7, R0, R7 ;  /* 0x0000000007077223 */ /* 0x000fce0000000007 */
.L_x_50:
[----:B------:R-:W-:Y:S05]  /*1c50*/  BSYNC.RECONVERGENT B1 ;  /* 0x0000000000017941 */ /* 0x000fea0003800200 */
.L_x_48:
        /* <DEDUP_REMOVED lines=21> */
[----:B------:R-:W-:Y:S05]  /*1db0*/  BRA `(.L_x_53) ;  /* 0x0000000000107947 */ /* 0x000fea0003800000 */
.L_x_52:
[----:B------:R-:W0:Y:S02]  /*1dc0*/  MUFU.RCP R13, R12 ;  /* 0x0000000c000d7308 */ /* 0x000e240000001000 */
[----:B0-----:R-:W-:-:S04]  /*1dd0*/  FFMA R0, R12, R13, -1 ;  /* 0xbf8000000c007423 */ /* 0x001fc8000000000d */
[----:B------:R-:W-:-:S04]  /*1de0*/  FADD.FTZ R0, -R0, -RZ ;  /* 0x800000ff00007221 */ /* 0x000fc80000010100 */
[----:B------:R-:W-:-:S07]  /*1df0*/  FFMA R13, R13, R0, R13 ;  /* 0x000000000d0d7223 */ /* 0x000fce000000000d */
.L_x_53:
[----:B------:R-:W-:Y:S05]  /*1e00*/  BSYNC.RECONVERGENT B1 ;  /* 0x0000000000017941 */ /* 0x000fea0003800200 */
.L_x_51:
[----:B------:R-:W0:Y:S01]  /*1e10*/  LDC.64 R8, c[0x0][0x388] ;  /* 0x0000e200ff087b82 */ /* 0x000e220000000a00 */
[----:B------:R-:W-:Y:S01]  /*1e20*/  UIADD3 UR4, UPT, UPT, UR4, 0x4, URZ ;  /* 0x0000000404047890 */ /* 0x000fe2000fffe0ff */
[----:B0-----:R-:W-:-:S05]  /*1e30*/  IMAD.WIDE.U32 R6, R6, 0x4, R8 ;  /* 0x0000000406067825 */ /* 0x001fca00078e0008 */
[----:B------:R1:W-:Y:S06]  /*1e40*/  STG.E desc[UR8][R6.64], R13 ;  /* 0x0000000d06007986 */ /* 0x0003ec000c101908 */
.L_x_41:
[----:B------:R-:W-:-:S13]  /*1e50*/  ISETP.NE.AND P0, PT, RZ, UR5, PT ;  /* 0x00000005ff007c0c */ /* 0x000fda000bf05270 */
[----:B------:R-:W-:Y:S05]  /*1e60*/  @!P0 EXIT ;  /* 0x000000000000894d */ /* 0x000fea0003800000 */
[----:B------:R-:W-:-:S09]  /*1e70*/  UISETP.NE.AND UP0, UPT, UR5, 0x1, UPT ;  /* 0x000000010500788c */ /* 0x000fd2000bf05270 */
[----:B------:R-:W-:Y:S05]  /*1e80*/  BRA.U !UP0, `(.L_x_54) ;  /* 0x0000000108e07547 */ /* 0x000fea000b800000 */
[----:B0-----:R-:W0:Y:S01]  /*1e90*/  LDC.64 R8, c[0x0][0x380] ;  /* 0x0000e000ff087b82 */ /* 0x001e220000000a00 */
[----:B-1----:R-:W-:-:S05]  /*1ea0*/  IADD3 R6, PT, PT, R5, UR4, RZ ;  /* 0x0000000405067c10 */ /* 0x002fca000fffe0ff */
[----:B------:R-:W-:-:S04]  /*1eb0*/  IMAD R6, R3, R6, R4 ;  /* 0x0000000603067224 */ /* 0x000fc800078e0204 */
[----:B0-----:R-:W-:-:S06]  /*1ec0*/  IMAD.WIDE.U32 R8, R6, 0x4, R8 ;  /* 0x0000000406087825 */ /* 0x001fcc00078e0008 */
        /* <DEDUP_REMOVED lines=15> */
[----:B------:R-:W-:Y:S05]  /*1fc0*/  BRA `(.L_x_57) ;  /* 0x0000000000107947 */ /* 0x000fea0003800000 */
.L_x_56:
[----:B------:R-:W0:Y:S02]  /*1fd0*/  MUFU.RCP R13, R10 ;  /* 0x0000000a000d7308 */ /* 0x000e240000001000 */
[----:B0-----:R-:W-:-:S04]  /*1fe0*/  FFMA R0, R10, R13, -1 ;  /* 0xbf8000000a007423 */ /* 0x001fc8000000000d */
[----:B------:R-:W-:-:S04]  /*1ff0*/  FADD.FTZ R0, -R0, -RZ ;  /* 0x800000ff00007221 */ /* 0x000fc80000010100 */
[----:B------:R-:W-:-:S07]  /*2000*/  FFMA R13, R13, R0, R13 ;  /* 0x000000000d0d7223 */ /* 0x000fce000000000d */
.L_x_57:
[----:B------:R-:W-:Y:S05]  /*2010*/  BSYNC.RECONVERGENT B1 ;  /* 0x0000000000017941 */ /* 0x000fea0003800200 */
.L_x_55:
        /* <DEDUP_REMOVED lines=22> */
.L_x_59:
[----:B------:R-:W0:Y:S02]  /*2180*/  MUFU.RCP R13, R6 ;  /* 0x00000006000d7308 */ /* 0x000e240000001000 */
[----:B0-----:R-:W-:-:S04]  /*2190*/  FFMA R0, R6, R13, -1 ;  /* 0xbf80000006007423 */ /* 0x001fc8000000000d */
[----:B------:R-:W-:-:S04]  /*21a0*/  FADD.FTZ R0, -R0, -RZ ;  /* 0x800000ff00007221 */ /* 0x000fc80000010100 */
[----:B------:R-:W-:-:S07]  /*21b0*/  FFMA R13, R13, R0, R13 ;  /* 0x000000000d0d7223 */ /* 0x000fce000000000d */
.L_x_60:
[----:B------:R-:W-:Y:S05]  /*21c0*/  BSYNC.RECONVERGENT B1 ;  /* 0x0000000000017941 */ /* 0x000fea0003800200 */
.L_x_58:
[----:B------:R-:W0:Y:S01]  /*21d0*/  LDC.64 R8, c[0x0][0x388] ;  /* 0x0000e200ff087b82 */ /* 0x000e220000000a00 */
[----:B------:R-:W-:Y:S01]  /*21e0*/  UIADD3 UR4, UPT, UPT, UR4, 0x2, URZ ;  /* 0x0000000204047890 */ /* 0x000fe2000fffe0ff */
[----:B0-----:R-:W-:-:S05]  /*21f0*/  IMAD.WIDE.U32 R6, R7, 0x4, R8 ;  /* 0x0000000407067825 */ /* 0x001fca00078e0008 */
[----:B------:R2:W-:Y:S06]  /*2200*/  STG.E desc[UR8][R6.64], R13 ;  /* 0x0000000d06007986 */ /* 0x0005ec000c101908 */
.L_x_54:
[----:B------:R-:W3:Y:S02]  /*2210*/  LDC R0, c[0x0][0x398] ;  /* 0x0000e600ff007b82 */ /* 0x000ee40000000800 */
[----:B---3--:R-:W-:-:S04]  /*2220*/  LOP3.LUT R0, R0, 0x1, RZ, 0xc0, !PT ;  /* 0x0000000100007812 */ /* 0x008fc800078ec0ff */
[----:B------:R-:W-:-:S13]  /*2230*/  ISETP.NE.U32.AND P0, PT, R0, 0x1, PT ;  /* 0x000000010000780c */ /* 0x000fda0003f05070 */
[----:B------:R-:W-:Y:S05]  /*2240*/  @P0 EXIT ;  /* 0x000000000000094d */ /* 0x000fea0003800000 */
[----:B-12---:R-:W1:Y:S01]  /*2250*/  LDC.64 R6, c[0x0][0x380] ;  /* 0x0000e000ff067b82 */ /* 0x006e620000000a00 */
[----:B------:R-:W-:-:S05]  /*2260*/  IADD3 R5, PT, PT, R5, UR4, RZ ;  /* 0x0000000405057c10 */ /* 0x000fca000fffe0ff */
[----:B------:R-:W-:-:S04]  /*2270*/  IMAD R3, R3, R5, R4 ;  /* 0x0000000503037224 */ /* 0x000fc800078e0204 */
        /* <DEDUP_REMOVED lines=12> */
[----:B------:R-:W-:Y:S05]  /*2340*/  @P0 BRA `(.L_x_62) ;  /* 0x0000000000100947 */ /* 0x000fea0003800000 */
[----:B------:R-:W-:Y:S02]  /*2350*/  MOV R0, R6 ;  /* 0x0000000600007202 */ /* 0x000fe40000000f00 */
[----:B------:R-:W-:-:S07]  /*2360*/  MOV R2, 0x2380 ;  /* 0x0000238000027802 */ /* 0x000fce0000000f00 */
[----:B0-----:R-:W-:Y:S05]  /*2370*/  CALL.REL.NOINC `($__internal_0_$__cuda_sm20_rcp_rn_f32_slowpath) ;  /* 0x0000000000287944 */ /* 0x001fea0003c00000 */
[----:B------:R-:W-:Y:S05]  /*2380*/  BRA `(.L_x_63) ;  /* 0x0000000000107947 */ /* 0x000fea0003800000 */
.L_x_62:
[----:B0-----:R-:W0:Y:S02]  /*2390*/  MUFU.RCP R13, R6 ;  /* 0x00000006000d7308 */ /* 0x001e240000001000 */
[----:B0-----:R-:W-:-:S04]  /*23a0*/  FFMA R0, R6, R13, -1 ;  /* 0xbf80000006007423 */ /* 0x001fc8000000000d */
[----:B------:R-:W-:-:S04]  /*23b0*/  FADD.FTZ R0, -R0, -RZ ;  /* 0x800000ff00007221 */ /* 0x000fc80000010100 */
[----:B------:R-:W-:-:S07]  /*23c0*/  FFMA R13, R13, R0, R13 ;  /* 0x000000000d0d7223 */ /* 0x000fce000000000d */
.L_x_63:
[----:B------:R-:W-:Y:S05]  /*23d0*/  BSYNC.RECONVERGENT B1 ;  /* 0x0000000000017941 */ /* 0x000fea0003800200 */
.L_x_61:
[----:B------:R-:W0:Y:S02]  /*23e0*/  LDC.64 R4, c[0x0][0x388] ;  /* 0x0000e200ff047b82 */ /* 0x000e240000000a00 */
[----:B0-----:R-:W-:-:S05]  /*23f0*/  IMAD.WIDE.U32 R2, R3, 0x4, R4 ;  /* 0x0000000403027825 */ /* 0x001fca00078e0004 */
[----:B------:R-:W-:Y:S01]  /*2400*/  STG.E desc[UR8][R2.64], R13 ;  /* 0x0000000d02007986 */ /* 0x000fe2000c101908 */
[----:B------:R-:W-:Y:S05]  /*2410*/  EXIT ;  /* 0x000000000000794d */ /* 0x000fea0003800000 */
        .weak           $__internal_0_$__cuda_sm20_rcp_rn_f32_slowpath
        .type           $__internal_0_$__cuda_sm20_rcp_rn_f32_slowpath,@function
        .size           $__internal_0_$__cuda_sm20_rcp_rn_f32_slowpath,(.L_x_69 - $__internal_0_$__cuda_sm20_rcp_rn_f32_slowpath)
$__internal_0_$__cuda_sm20_rcp_rn_f32_slowpath:
[----:B------:R-:W-:Y:S01]  /*2420*/  SHF.L.U32 R11, R0, 0x1, RZ ;  /* 0x00000001000b7819 */ /* 0x000fe200000006ff */
[----:B------:R-:W-:Y:S03]  /*2430*/  BSSY.RECONVERGENT B0, `(.L_x_64) ;  /* 0x0000030000007945 */ /* 0x000fe60003800200 */
[----:B------:R-:W-:-:S04]  /*2440*/  SHF.R.U32.HI R11, RZ, 0x18, R11 ;  /* 0x00000018ff0b7819 */ /* 0x000fc8000001160b */
[----:B------:R-:W-:-:S13]  /*2450*/  ISETP.NE.U32.AND P0, PT, R11, RZ, PT ;  /* 0x000000ff0b00720c */ /* 0x000fda0003f05070 */
[----:B------:R-:W-:Y:S05]  /*2460*/  @P0 BRA `(.L_x_65) ;  /* 0x0000000000280947 */ /* 0x000fea0003800000 */
[----:B------:R-:W-:-:S04]  /*2470*/  SHF.L.U32 R11, R0, 0x1, RZ ;  /* 0x00000001000b7819 */ /* 0x000fc800000006ff */
[----:B------:R-:W-:-:S13]  /*2480*/  ISETP.NE.AND P0, PT, R11, RZ, PT ;  /* 0x000000ff0b00720c */ /* 0x000fda0003f05270 */
[----:B------:R-:W-:Y:S01]  /*2490*/  @P0 FFMA R11, R0, 1.84467440737095516160e+19, RZ ;  /* 0x5f800000000b0823 */ /* 0x000fe200000000ff */
[----:B------:R-:W-:Y:S08]  /*24a0*/  @!P0 MUFU.RCP R13, R0 ;  /* 0x00000000000d8308 */ /* 0x000ff00000001000 */
[----:B------:R-:W0:Y:S02]  /*24b0*/  @P0 MUFU.RCP R26, R11 ;  /* 0x0000000b001a0308 */ /* 0x000e240000001000 */
[----:B0-----:R-:W-:-:S04]  /*24c0*/  @P0 FFMA R15, R11, R26, -1 ;  /* 0xbf8000000b0f0423 */ /* 0x001fc8000000001a */
[----:B------:R-:W-:-:S04]  /*24d0*/  @P0 FADD.FTZ R15, -R15, -RZ ;  /* 0x800000ff0f0f0221 */ /* 0x000fc80000010100 */
[----:B------:R-:W-:-:S04]  /*24e0*/  @P0 FFMA R15, R26, R15, R26 ;  /* 0x0000000f1a0f0223 */ /* 0x000fc8000000001a */
[----:B------:R-:W-:Y:S01]  /*24f0*/  @P0 FFMA R13, R15, 1.84467440737095516160e+19, RZ ;  /* 0x5f8000000f0d0823 */ /* 0x000fe200000000ff */
[----:B------:R-:W-:Y:S06]  /*2500*/  BRA `(.L_x_66) ;  /* 0x0000000000887947 */ /* 0x000fec0003800000 */
.L_x_65:
[----:B------:R-:W-:-:S04]  /*2510*/  IADD3 R13, PT, PT, R11, -0xfd, RZ ;  /* 0xffffff030b0d7810 */ /* 0x000fc80007ffe0ff */
[----:B------:R-:W-:-:S13]  /*2520*/  ISETP.GT.U32.AND P0, PT, R13, 0x1, PT ;  /* 0x000000010d00780c */ /* 0x000fda0003f04070 */
[----:B------:R-:W-:Y:S05]  /*2530*/  @P0 BRA `(.L_x_67) ;  /* 0x0000000000780947 */ /* 0x000fea0003800000 */
[----:B------:R-:W-:Y:S02]  /*2540*/  LOP3.LUT R28, R0, 0x7fffff, RZ, 0xc0, !PT ;  /* 0x007fffff001c7812 */ /* 0x000fe400078ec0ff */
[----:B------:R-:W-:Y:S02]  /*2550*/  IADD3 R11, PT, PT, R11, -0xfc, RZ ;  /* 0xffffff040b0b7810 */ /* 0x000fe40007ffe0ff */
[----:B------:R-:W-:-:S04]  /*2560*/  LOP3.LUT R28, R28, 0x3f800000, RZ, 0xfc, !PT ;  /* 0x3f8000001c1c7812 */ /* 0x000fc800078efcff */
[----:B------:R-:W0:Y:S02]  /*2570*/  MUFU.RCP R15, R28 ;  /* 0x0000001c000f7308 */ /* 0x000e240000001000 */
[----:B0-----:R-:W-:-:S04]  /*2580*/  FFMA R26, R28, R15, -1 ;  /* 0xbf8000001c1a7423 */ /* 0x001fc8000000000f */
[----:B------:R-:W-:-:S04]  /*2590*/  FADD.FTZ R26, -R26, -RZ ;  /* 0x800000ff1a1a7221 */ /* 0x000fc80000010100 */
[CCC-:B------:R-:W-:Y:S01]  /*25a0*/  FFMA.RM R25, R15.reuse, R26.reuse, R15.reuse ;  /* 0x0000001a0f197223 */ /* 0x1c0fe2000000400f */
[----:B------:R-:W-:-:S05]  /*25b0*/  FFMA.RP R26, R15, R26, R15 ;  /* 0x0000001a0f1a7223 */ /* 0x000fca000000800f */
[C---:B------:R-:W-:Y:S01]  /*25c0*/  FSETP.NEU.FTZ.AND P0, PT, R25.reuse, R26, PT ;  /* 0x0000001a1900720b */ /* 0x040fe20003f1d000 */
[----:B------:R-:W-:Y:S01]  /*25d0*/  HFMA2 R26, -RZ, RZ, 0, 1.78813934326171875e-07 ;  /* 0x00000003ff1a7431 */ /* 0x000fe200000001ff */
[----:B------:R-:W-:-:S04]  /*25e0*/  LOP3.LUT R25, R25, 0x7fffff, RZ, 0xc0, !PT ;  /* 0x007fffff19197812 */ /* 0x000fc800078ec0ff */
[-C--:B------:R-:W-:Y:S02]  /*25f0*/  SHF.L.U32 R15, R26, R13.reuse, RZ ;  /* 0x0000000d1a0f7219 */ /* 0x080fe400000006ff */
[----:B------:R-:W-:Y:S02]  /*2600*/  LOP3.LUT R26, R25, 0x800000, RZ, 0xfc, !PT ;  /* 0x00800000191a7812 */ /* 0x000fe400078efcff */
[----:B------:R-:W-:Y:S02]  /*2610*/  SEL R25, RZ, 0xffffffff, !P0 ;  /* 0xffffffffff197807 */ /* 0x000fe40004000000 */
[----:B------:R-:W-:Y:S02]  /*2620*/  LOP3.LUT R28, R15, R26, RZ, 0xc0, !PT ;  /* 0x0000001a0f1c7212 */ /* 0x000fe400078ec0ff */
[----:B------:R-:W-:Y:S02]  /*2630*/  IADD3 R25, PT, PT, -R25, RZ, RZ ;  /* 0x000000ff19197210 */ /* 0x000fe40007ffe1ff */
[----:B------:R-:W-:-:S02]  /*2640*/  SHF.R.U32.HI R28, RZ, R13, R28 ;  /* 0x0000000dff1c7219 */ /* 0x000fc4000001161c */
[--C-:B------:R-:W-:Y:S02]  /*2650*/  LOP3.LUT P1, RZ, R25, R13, R26.reuse, 0xf8, !PT ;  /* 0x0000000d19ff7212 */ /* 0x100fe4000782f81a */
[C---:B------:R-:W-:Y:S02]  /*2660*/  LOP3.LUT P0, RZ, R28.reuse, 0x1, RZ, 0xc0, !PT ;  /* 0x000000011cff7812 */ /* 0x040fe4000780c0ff */
[----:B------:R-:W-:Y:S02]  /*2670*/  LOP3.LUT P2, RZ, R28, 0x2, RZ, 0xc0, !PT ;  /* 0x000000021cff7812 */ /* 0x000fe4000784c0ff */
[----:B------:R-:W-:Y:S02]  /*2680*/  SHF.R.U32.HI R11, RZ, R11, R26 ;  /* 0x0000000bff0b7219 */ /* 0x000fe4000001161a */
[----:B------:R-:W-:Y:S02]  /*2690*/  PLOP3.LUT P0, PT, P0, P1, P2, 0xe0, 0x0 ;  /* 0x000000000000781c */ /* 0x000fe40000703c20 */
[----:B------:R-:W-:-:S02]  /*26a0*/  LOP3.LUT P1, RZ, R0, 0x7fffff, RZ, 0xc0, !PT ;  /* 0x007fffff00ff7812 */ /* 0x000fc4000782c0ff */
[----:B------:R-:W-:-:S04]  /*26b0*/  SEL R13, RZ, 0x1, !P0 ;  /* 0x00000001ff0d7807 */ /* 0x000fc80004000000 */
[----:B------:R-:W-:-:S04]  /*26c0*/  IADD3 R13, PT, PT, -R13, RZ, RZ ;  /* 0x000000ff0d0d7210 */ /* 0x000fc80007ffe1ff */
[----:B------:R-:W-:-:S13]  /*26d0*/  ISETP.GE.AND P0, PT, R13, RZ, PT ;  /* 0x000000ff0d00720c */ /* 0x000fda0003f06270 */
[----:B------:R-:W-:-:S04]  /*26e0*/  @!P0 IADD3 R11, PT, PT, R11, 0x1, RZ ;  /* 0x000000010b0b8810 */ /* 0x000fc80007ffe0ff */
[----:B------:R-:W-:-:S04]  /*26f0*/  @!P1 SHF.L.U32 R11, R11, 0x1, RZ ;  /* 0x000000010b0b9819 */ /* 0x000fc800000006ff */
[----:B------:R-:W-:Y:S01]  /*2700*/  LOP3.LUT R13, R11, 0x80000000, R0, 0xf8, !PT ;  /* 0x800000000b0d7812 */ /* 0x000fe200078ef800 */
[----:B------:R-:W-:Y:S06]  /*2710*/  BRA `(.L_x_66) ;  /* 0x0000000000047947 */ /* 0x000fec0003800000 */
.L_x_67:
[----:B------:R0:W1:Y:S02]  /*2720*/  MUFU.RCP R13, R0 ;  /* 0x00000000000d7308 */ /* 0x0000640000001000 */
.L_x_66:
[----:B------:R-:W-:Y:S05]  /*2730*/  BSYNC.RECONVERGENT B0 ;  /* 0x0000000000007941 */ /* 0x000fea0003800200 */
.L_x_64:
[----:B------:R-:W-:Y:S01]  /*2740*/  HFMA2 R29, -RZ, RZ, 0, 0 ;  /* 0x00000000ff1d7431 */ /* 0x000fe200000001ff */
[----:B------:R-:W-:-:S04]  /*2750*/  MOV R28, R2 ;  /* 0x00000002001c7202 */ /* 0x000fc80000000f00 */
[----:B01----:R-:W-:Y:S05]  /*2760*/  RET.REL.NODEC R28 `(_Z14gpuYoloLayerV3PKfPfjjjj) ;  /* 0xffffffd81c247950 */ /* 0x003fea0003c3ffff */
.L_x_68:
        /* <DEDUP_REMOVED lines=9> */
.L_x_69:


//--------------------- .nv.shared.reserved.0     --------------------------
	.section	.nv.shared.reserved.0,"aw",@nobits
	.weak		__nv_reservedSMEM_offset_0_alias
	.size		__nv_reservedSMEM_offset_0_alias, 0, 64
	.other		__nv_reservedSMEM_offset_0_alias,@"STO_CUDA_RESERVED_SHARED STV_DEFAULT"
__nv_reservedSMEM_offset_0_alias:
	.zero		0
	.zero		64


//--------------------- .nv.constant0._Z14gpuYoloV4LayerPKfPfjjjjf --------------------------
	.section	.nv.constant0._Z14gpuYoloV4LayerPKfPfjjjjf,"a",@progbits
	.sectionflags	@""
	.align	4
.nv.constant0._Z14gpuYoloV4LayerPKfPfjjjjf:
	.zero		932


//--------------------- .nv.constant0._Z14gpuYoloLayerV3PKfPfjjjj --------------------------
	.section	.nv.constant0._Z14gpuYoloLayerV3PKfPfjjjj,"a",@progbits
	.sectionflags	@""
	.align	4
.nv.constant0._Z14gpuYoloLayerV3PKfPfjjjj:
	.zero		928


//--------------------- SYMBOLS --------------------------

	.type		.nv.reservedSmem.offset0,@object
	.size		.nv.reservedSmem.offset0,0x4
